	.target	sm_90a

	.elftype	@"ET_EXEC"


//--------------------- .note.nv.tkinfo           --------------------------
	.section	.note.nv.tkinfo,"",@"SHT_NOTE"
	.sectionflags	@"SHF_NOTE_NV_TKINFO"
	.tkinfo
        /*0018*/ 	.word	0x00000002
        /*0030*/ 	.string	""
        /*0030*/ 	.string	"ptxas"
        /*0030*/ 	.string	"Cuda compilation tools, release 13.0, V13.0.88"
        /*0030*/ 	.string	"Build cuda_13.0.r13.0/compiler.36424714_0"
        /*0030*/ 	.string	"-arch sm_90a -m 64 "



//--------------------- .note.nv.cuinfo           --------------------------
	.section	.note.nv.cuinfo,"",@"SHT_NOTE"
	.sectionflags	@"SHF_NOTE_NV_CUINFO"
        /*0018*/ 	.short	0x0002
        /*001a*/ 	.short	0x005a
        /*001c*/ 	.short	0x0082
	.zero		2


//--------------------- .nv.info                  --------------------------
	.section	.nv.info,"",@"SHT_CUDA_INFO"
	.align	4


	//----- nvinfo : EIATTR_REGCOUNT
	.align		4
        /*0000*/ 	.byte	0x04, 0x2f
        /*0002*/ 	.short	(.L_15 - .L_14)
	.align		4
.L_14:
        /*0004*/ 	.word	index@(_ZN7cutlass13device_kernelINS_4gemm6kernel13GemmUniversalIN4cute5tupleIJiiiiEEENS1_10collective13CollectiveMmaINS1_34MainloopSm90TmaGmmaWarpSpecializedILi5ENS5_IJNS4_1CILi2EEENSA_ILi1EEESC_EEENS1_32KernelTmaWarpSpecializedPingpongEEENS5_IJNSA_ILi64EEENSA_ILi128EEESH_EEEaNS5_IJlSC_lEEEaSJ_NS4_8TiledMMAINS4_8MMA_AtomIJNS4_4SM904GMMA27MMA_64x128x32_S32S8S8_SS_TNEEEENS4_6LayoutINS5_IJSC_SC_SC_EEENS5_IJNSA_ILi0EEESS_SS_EEEEENS5_IJNS4_10UnderscoreESV_SV_EEEEENS4_13SM90_TMA_LOADENS4_14ComposedLayoutINS4_7SwizzleILi3ELi4ELi3EEENS4_18smem_ptr_flag_bitsILi8EEENSQ_INS5_IJNSA_ILi8EEESH_EEENS5_IJSH_SC_EEEEEEEvNS4_8identityENS4_23SM90_TMA_LOAD_MULTICASTES18_vS19_EENS_8epilogue10collective6detail29Sm90TmaWarpSpecializedAdapterINS1D_15DefaultEpilogueIaSJ_SJ_NS1C_6thread17LinearCombinationIaLi1EiiLNS1H_9ScaleType4KindE0ELNS_15FloatRoundStyleE2EaEENS1_15EpilogueDefaultEEEEEvvEEEEvNT_6ParamsE)
        /*0008*/ 	.word	0x000000a8


	//----- nvinfo : EIATTR_FRAME_SIZE
	.align		4
.L_15:
        /*000c*/ 	.byte	0x04, 0x11
        /*000e*/ 	.short	(.L_17 - .L_16)
	.align		4
.L_16:
        /*0010*/ 	.word	index@(_ZN7cutlass13device_kernelINS_4gemm6kernel13GemmUniversalIN4cute5tupleIJiiiiEEENS1_10collective13CollectiveMmaINS1_34MainloopSm90TmaGmmaWarpSpecializedILi5ENS5_IJNS4_1CILi2EEENSA_ILi1EEESC_EEENS1_32KernelTmaWarpSpecializedPingpongEEENS5_IJNSA_ILi64EEENSA_ILi128EEESH_EEEaNS5_IJlSC_lEEEaSJ_NS4_8TiledMMAINS4_8MMA_AtomIJNS4_4SM904GMMA27MMA_64x128x32_S32S8S8_SS_TNEEEENS4_6LayoutINS5_IJSC_SC_SC_EEENS5_IJNSA_ILi0EEESS_SS_EEEEENS5_IJNS4_10UnderscoreESV_SV_EEEEENS4_13SM90_TMA_LOADENS4_14ComposedLayoutINS4_7SwizzleILi3ELi4ELi3EEENS4_18smem_ptr_flag_bitsILi8EEENSQ_INS5_IJNSA_ILi8EEESH_EEENS5_IJSH_SC_EEEEEEEvNS4_8identityENS4_23SM90_TMA_LOAD_MULTICASTES18_vS19_EENS_8epilogue10collective6detail29Sm90TmaWarpSpecializedAdapterINS1D_15DefaultEpilogueIaSJ_SJ_NS1C_6thread17LinearCombinationIaLi1EiiLNS1H_9ScaleType4KindE0ELNS_15FloatRoundStyleE2EaEENS1_15EpilogueDefaultEEEEEvvEEEEvNT_6ParamsE)
        /*0014*/ 	.word	0x00000008


	//----- nvinfo : EIATTR_MIN_STACK_SIZE
	.align		4
.L_17:
        /*0018*/ 	.byte	0x04, 0x12
        /*001a*/ 	.short	(.L_19 - .L_18)
	.align		4
.L_18:
        /*001c*/ 	.word	index@(_ZN7cutlass13device_kernelINS_4gemm6kernel13GemmUniversalIN4cute5tupleIJiiiiEEENS1_10collective13CollectiveMmaINS1_34MainloopSm90TmaGmmaWarpSpecializedILi5ENS5_IJNS4_1CILi2EEENSA_ILi1EEESC_EEENS1_32KernelTmaWarpSpecializedPingpongEEENS5_IJNSA_ILi64EEENSA_ILi128EEESH_EEEaNS5_IJlSC_lEEEaSJ_NS4_8TiledMMAINS4_8MMA_AtomIJNS4_4SM904GMMA27MMA_64x128x32_S32S8S8_SS_TNEEEENS4_6LayoutINS5_IJSC_SC_SC_EEENS5_IJNSA_ILi0EEESS_SS_EEEEENS5_IJNS4_10UnderscoreESV_SV_EEEEENS4_13SM90_TMA_LOADENS4_14ComposedLayoutINS4_7SwizzleILi3ELi4ELi3EEENS4_18smem_ptr_flag_bitsILi8EEENSQ_INS5_IJNSA_ILi8EEESH_EEENS5_IJSH_SC_EEEEEEEvNS4_8identityENS4_23SM90_TMA_LOAD_MULTICASTES18_vS19_EENS_8epilogue10collective6detail29Sm90TmaWarpSpecializedAdapterINS1D_15DefaultEpilogueIaSJ_SJ_NS1C_6thread17LinearCombinationIaLi1EiiLNS1H_9ScaleType4KindE0ELNS_15FloatRoundStyleE2EaEENS1_15EpilogueDefaultEEEEEvvEEEEvNT_6ParamsE)
        /*0020*/ 	.word	0x00000008
.L_19:


//--------------------- .nv.compat                --------------------------
	.section	.nv.compat,"",@"SHT_CUDA_COMPAT_INFO"
	.align	4
        /*0000*/ 	.byte	0x02, 0x09, 0x01, 0x00, 0x02, 0x02, 0x04, 0x00, 0x02, 0x05, 0x05, 0x00, 0x03, 0x07, 0x01, 0x01
        /*0010*/ 	.byte	0x02, 0x03, 0x01, 0x00, 0x02, 0x06, 0x01, 0x00, 0x04, 0x0b, 0x08, 0x00, 0x00, 0x00, 0x00, 0x00
        /*0020*/ 	.byte	0x00, 0x00, 0x00, 0x00


//--------------------- .nv.info._ZN7cutlass13device_kernelINS_4gemm6kernel13GemmUniversalIN4cute5tupleIJiiiiEEENS1_10collective13CollectiveMmaINS1_34MainloopSm90TmaGmmaWarpSpecializedILi5ENS5_IJNS4_1CILi2EEENSA_ILi1EEESC_EEENS1_32KernelTmaWarpSpecializedPingpongEEENS5_IJNSA_ILi64EEENSA_ILi128EEESH_EEEaNS5_IJlSC_lEEEaSJ_NS4_8TiledMMAINS4_8MMA_AtomIJNS4_4SM904GMMA27MMA_64x128x32_S32S8S8_SS_TNEEEENS4_6LayoutINS5_IJSC_SC_SC_EEENS5_IJNSA_ILi0EEESS_SS_EEEEENS5_IJNS4_10UnderscoreESV_SV_EEEEENS4_13SM90_TMA_LOADENS4_14ComposedLayoutINS4_7SwizzleILi3ELi4ELi3EEENS4_18smem_ptr_flag_bitsILi8EEENSQ_INS5_IJNSA_ILi8EEESH_EEENS5_IJSH_SC_EEEEEEEvNS4_8identityENS4_23SM90_TMA_LOAD_MULTICASTES18_vS19_EENS_8epilogue10collective6detail29Sm90TmaWarpSpecializedAdapterINS1D_15DefaultEpilogueIaSJ_SJ_NS1C_6thread17LinearCombinationIaLi1EiiLNS1H_9ScaleType4KindE0ELNS_15FloatRoundStyleE2EaEENS1_15EpilogueDefaultEEEEEvvEEEEvNT_6ParamsE --------------------------
	.section	.nv.info._ZN7cutlass13device_kernelINS_4gemm6kernel13GemmUniversalIN4cute5tupleIJiiiiEEENS1_10collective13CollectiveMmaINS1_34MainloopSm90TmaGmmaWarpSpecializedILi5ENS5_IJNS4_1CILi2EEENSA_ILi1EEESC_EEENS1_32KernelTmaWarpSpecializedPingpongEEENS5_IJNSA_ILi64EEENSA_ILi128EEESH_EEEaNS5_IJlSC_lEEEaSJ_NS4_8TiledMMAINS4_8MMA_AtomIJNS4_4SM904GMMA27MMA_64x128x32_S32S8S8_SS_TNEEEENS4_6LayoutINS5_IJSC_SC_SC_EEENS5_IJNSA_ILi0EEESS_SS_EEEEENS5_IJNS4_10UnderscoreESV_SV_EEEEENS4_13SM90_TMA_LOADENS4_14ComposedLayoutINS4_7SwizzleILi3ELi4ELi3EEENS4_18smem_ptr_flag_bitsILi8EEENSQ_INS5_IJNSA_ILi8EEESH_EEENS5_IJSH_SC_EEEEEEEvNS4_8identityENS4_23SM90_TMA_LOAD_MULTICASTES18_vS19_EENS_8epilogue10collective6detail29Sm90TmaWarpSpecializedAdapterINS1D_15DefaultEpilogueIaSJ_SJ_NS1C_6thread17LinearCombinationIaLi1EiiLNS1H_9ScaleType4KindE0ELNS_15FloatRoundStyleE2EaEENS1_15EpilogueDefaultEEEEEvvEEEEvNT_6ParamsE,"",@"SHT_CUDA_INFO"
	.sectionflags	@""
	.align	4


	//----- nvinfo : EIATTR_CUDA_API_VERSION
	.align		4
        /*0000*/ 	.byte	0x04, 0x37
        /*0002*/ 	.short	(.L_21 - .L_20)
.L_20:
        /*0004*/ 	.word	0x00000082


	//----- nvinfo : EIATTR_KPARAM_INFO
	.align		4
.L_21:
        /*0008*/ 	.byte	0x04, 0x17
        /*000a*/ 	.short	(.L_23 - .L_22)
.L_22:
        /*000c*/ 	.word	0x00000000
        /*0010*/ 	.short	0x0000
        /*0012*/ 	.short	0x0070
        /*0014*/ 	.byte	0x00, 0xf0, 0x01, 0x10


	//----- nvinfo : EIATTR_SPARSE_MMA_MASK
	.align		4
.L_23:
        /*0018*/ 	.byte	0x03, 0x50
        /*001a*/ 	.short	0x0000


	//----- nvinfo : EIATTR_MAXREG_COUNT
	.align		4
        /*001c*/ 	.byte	0x03, 0x1b
        /*001e*/ 	.short	0x00a8


	//----- nvinfo : EIATTR_NUM_BARRIERS
	.align		4
        /*0020*/ 	.byte	0x02, 0x4c
        /*0022*/ 	.byte	0x01
	.zero		1


	//----- nvinfo : EIATTR_EXTERNS
	.align		4
        /*0024*/ 	.byte	0x04, 0x0f
        /*0026*/ 	.short	(.L_25 - .L_24)


	//   ....[0]....
	.align		4
.L_24:
        /*0028*/ 	.word	index@(__assertfail)


	//----- nvinfo : EIATTR_ANNOTATIONS
	.align		4
.L_25:
        /*002c*/ 	.byte	0x04, 0x55
        /*002e*/ 	.short	(.L_27 - .L_26)


	//   ....[0]....
.L_26:
        /*0030*/ 	.word	0x00000001
        /*0034*/ 	.byte	0xd0, 0x0d, 0x00, 0x00, 0x01, 0x00, 0x00, 0x00, 0x70, 0x14, 0x00, 0x00, 0x01, 0x00, 0x00, 0x00
        /*0044*/ 	.byte	0x30, 0x56, 0x00, 0x00, 0x01, 0x00, 0x00, 0x00, 0x70, 0x62, 0x00, 0x00


	//----- nvinfo : EIATTR_MERCURY_ISA_VERSION
	.align		4
.L_27:
        /*0050*/ 	.byte	0x03, 0x5f
        /*0052*/ 	.short	0x0101


	//----- nvinfo : EIATTR_INT_WARP_WIDE_INSTR_OFFSETS
	.align		4
        /*0054*/ 	.byte	0x04, 0x31
        /*0056*/ 	.short	(.L_29 - .L_28)


	//   ....[0]....
.L_28:
        /*0058*/ 	.word	0x00000520


	//   ....[1]....
        /*005c*/ 	.word	0x00000560


	//   ....[2]....
        /*0060*/ 	.word	0x000005c0


	//   ....[3]....
        /*0064*/ 	.word	0x000005f0


	//   ....[4]....
        /*0068*/ 	.word	0x00000700


	//   ....[5]....
        /*006c*/ 	.word	0x00000780


	//   ....[6]....
        /*0070*/ 	.word	0x00000790


	//   ....[7]....
        /*0074*/ 	.word	0x000007f0


	//   ....[8]....
        /*0078*/ 	.word	0x00002100


	//----- nvinfo : EIATTR_COOP_GROUP_MASK_REGIDS
	.align		4
.L_29:
        /*007c*/ 	.byte	0x04, 0x29
        /*007e*/ 	.short	(.L_31 - .L_30)


	//   ....[0]....
.L_30:
        /*0080*/ 	.word	0xffffffff


	//   ....[1]....
        /*0084*/ 	.word	0xffffffff


	//   ....[2]....
        /*0088*/ 	.word	0xffffffff


	//   ....[3]....
        /*008c*/ 	.word	0xffffffff


	//   ....[4]....
        /*0090*/ 	.word	0xffffffff


	//   ....[5]....
        /*0094*/ 	.word	0xffffffff


	//   ....[6]....
        /*0098*/ 	.word	0xffffffff


	//----- nvinfo : EIATTR_COOP_GROUP_INSTR_OFFSETS
	.align		4
.L_31:
        /*009c*/ 	.byte	0x04, 0x28
        /*009e*/ 	.short	(.L_33 - .L_32)


	//   ....[0]....
.L_32:
        /*00a0*/ 	.word	0x00000070


	//   ....[1]....
        /*00a4*/ 	.word	0x00000080


	//   ....[2]....
        /*00a8*/ 	.word	0x00000140


	//   ....[3]....
        /*00ac*/ 	.word	0x000002f0


	//   ....[4]....
        /*00b0*/ 	.word	0x00000330


	//   ....[5]....
        /*00b4*/ 	.word	0x000003c0


	//   ....[6]....
        /*00b8*/ 	.word	0x00000980


	//----- nvinfo : EIATTR_REG_RECONFIG
	.align		4
.L_33:
        /*00bc*/ 	.byte	0x01, 0x54
	.zero		2


	//----- nvinfo : EIATTR_SYSCALL_OFFSETS
	.align		4
        /*00c0*/ 	.byte	0x04, 0x46
        /*00c2*/ 	.short	(.L_35 - .L_34)


	//   ....[0]....
.L_34:
        /*00c4*/ 	.word	0x000018a0


	//----- nvinfo : EIATTR_MBARRIER_INSTR_OFFSETS
	.align		4
.L_35:
        /*00c8*/ 	.byte	0x04, 0x39
        /*00ca*/ 	.short	(.L_37 - .L_36)


	//   ....[0]....
.L_36:
        /*00cc*/ 	.word	0x00000240
        /*00d0*/ 	.word	0x000000ff
        /*00d4*/ 	.word	0x00000000
        /*00d8*/ 	.short	0x0100
        /*00da*/ 	.byte	0x08
	.zero		1


	//   ....[1]....
        /*00dc*/ 	.word	0x00000250
        /*00e0*/ 	.word	0x000000ff
        /*00e4*/ 	.word	0x00000028
        /*00e8*/ 	.short	0x0100
        /*00ea*/ 	.byte	0x08
	.zero		1


	//   ....[2]....
        /*00ec*/ 	.word	0x00000260
        /*00f0*/ 	.word	0x000000ff
        /*00f4*/ 	.word	0x00000008
        /*00f8*/ 	.short	0x0100
        /*00fa*/ 	.byte	0x08
	.zero		1


	//   ....[3]....
        /*00fc*/ 	.word	0x00000270
        /*0100*/ 	.word	0x000000ff
        /*0104*/ 	.word	0x00000030
        /*0108*/ 	.short	0x0100
        /*010a*/ 	.byte	0x08
	.zero		1


	//   ....[4]....
        /*010c*/ 	.word	0x00000280
        /*0110*/ 	.word	0x000000ff
        /*0114*/ 	.word	0x00000010
        /*0118*/ 	.short	0x0100
        /*011a*/ 	.byte	0x08
	.zero		1


	//   ....[5]....
        /*011c*/ 	.word	0x00000290
        /*0120*/ 	.word	0x000000ff
        /*0124*/ 	.word	0x00000038
        /*0128*/ 	.short	0x0100
        /*012a*/ 	.byte	0x08
	.zero		1


	//   ....[6]....
        /*012c*/ 	.word	0x000002a0
        /*0130*/ 	.word	0x000000ff
        /*0134*/ 	.word	0x00000018
        /*0138*/ 	.short	0x0100
        /*013a*/ 	.byte	0x08
	.zero		1


	//   ....[7]....
        /*013c*/ 	.word	0x000002b0
        /*0140*/ 	.word	0x000000ff
        /*0144*/ 	.word	0x00000040
        /*0148*/ 	.short	0x0100
        /*014a*/ 	.byte	0x08
	.zero		1


	//   ....[8]....
        /*014c*/ 	.word	0x000002c0
        /*0150*/ 	.word	0x000000ff
        /*0154*/ 	.word	0x00000020
        /*0158*/ 	.short	0x0100
        /*015a*/ 	.byte	0x08
	.zero		1


	//   ....[9]....
        /*015c*/ 	.word	0x000002d0
        /*0160*/ 	.word	0x000000ff
        /*0164*/ 	.word	0x00000048
        /*0168*/ 	.short	0x0100
        /*016a*/ 	.byte	0x08
	.zero		1


	//   ....[10]....
        /*016c*/ 	.word	0x00000820
        /*0170*/ 	.word	0x000000ff
        /*0174*/ 	.word	0x00000080
        /*0178*/ 	.short	0x0100
        /*017a*/ 	.byte	0x08
	.zero		1


	//   ....[11]....
        /*017c*/ 	.word	0x000008c0
        /*0180*/ 	.word	0x000000ff
        /*0184*/ 	.word	0x00000088
        /*0188*/ 	.short	0x0100
        /*018a*/ 	.byte	0x08
	.zero		1


	//   ....[12]....
        /*018c*/ 	.word	0x00000900
        /*0190*/ 	.word	0x000000ff
        /*0194*/ 	.word	0x00000060
        /*0198*/ 	.short	0x0100
        /*019a*/ 	.byte	0x09
	.zero		1


	//   ....[13]....
        /*019c*/ 	.word	0x00000910
        /*01a0*/ 	.word	0x000000ff
        /*01a4*/ 	.word	0x00000068
        /*01a8*/ 	.short	0x0100
        /*01aa*/ 	.byte	0x09
	.zero		1


	//   ....[14]....
        /*01ac*/ 	.word	0x00000920
        /*01b0*/ 	.word	0x000000ff
        /*01b4*/ 	.word	0x00000070
        /*01b8*/ 	.short	0x0100
        /*01ba*/ 	.byte	0x09
	.zero		1


	//   ....[15]....
        /*01bc*/ 	.word	0x00000930
        /*01c0*/ 	.word	0x000000ff
        /*01c4*/ 	.word	0x00000078
        /*01c8*/ 	.short	0x0100
        /*01ca*/ 	.byte	0x09
	.zero		1


	//   ....[16]....
        /*01cc*/ 	.word	0x00001760
        /*01d0*/ 	.word	0x000000ff
        /*01d4*/ 	.word	0xfffffff8
        /*01d8*/ 	.short	0x010a
        /*01da*/ 	.byte	0x2b
	.zero		1


	//   ....[17]....
        /*01dc*/ 	.word	0x00001930
        /*01e0*/ 	.word	0x00000003
        /*01e4*/ 	.word	0x00000000
        /*01e8*/ 	.short	0x010a
        /*01ea*/ 	.byte	0x3f
	.zero		1


	//   ....[18]....
        /*01ec*/ 	.word	0x00001990
        /*01f0*/ 	.word	0x00000003
        /*01f4*/ 	.word	0x00000000
        /*01f8*/ 	.short	0x010a
        /*01fa*/ 	.byte	0x3f
	.zero		1


	//   ....[19]....
        /*01fc*/ 	.word	0x00001cf0
        /*0200*/ 	.word	0x000000ff
        /*0204*/ 	.word	0x00000000
        /*0208*/ 	.short	0x010a
        /*020a*/ 	.byte	0x04
	.zero		1


	//   ....[20]....
        /*020c*/ 	.word	0x00001d30
        /*0210*/ 	.word	0x000000ff
        /*0214*/ 	.word	0x00000000
        /*0218*/ 	.short	0x010a
        /*021a*/ 	.byte	0x04
	.zero		1


	//   ....[21]....
        /*021c*/ 	.word	0x00001f90
        /*0220*/ 	.word	0x00000005
        /*0224*/ 	.word	0x00000000
        /*0228*/ 	.short	0x0101
        /*022a*/ 	.byte	0x3f
	.zero		1


	//   ....[22]....
        /*022c*/ 	.word	0x000020a0
        /*0230*/ 	.word	0x00000003
        /*0234*/ 	.word	0x00000000
        /*0238*/ 	.short	0x0101
        /*023a*/ 	.byte	0x2e
	.zero		1


	//   ....[23]....
        /*023c*/ 	.word	0x000021a0
        /*0240*/ 	.word	0x00000003
        /*0244*/ 	.word	0x00000000
        /*0248*/ 	.short	0x0101
        /*024a*/ 	.byte	0x3f
	.zero		1


	//   ....[24]....
        /*024c*/ 	.word	0x00002220
        /*0250*/ 	.word	0x000000ff
        /*0254*/ 	.word	0x00000008
        /*0258*/ 	.short	0x010a
        /*025a*/ 	.byte	0x2b
	.zero		1


	//   ....[25]....
        /*025c*/ 	.word	0x00005670
        /*0260*/ 	.word	0x00000000
        /*0264*/ 	.word	0x00000000
        /*0268*/ 	.short	0x0101
        /*026a*/ 	.byte	0x2e
	.zero		1


	//   ....[26]....
        /*026c*/ 	.word	0x00005fc0
        /*0270*/ 	.word	0x0000000e
        /*0274*/ 	.word	0x00000028
        /*0278*/ 	.short	0x010a
        /*027a*/ 	.byte	0x3f
	.zero		1


	//   ....[27]....
        /*027c*/ 	.word	0x000063a0
        /*0280*/ 	.word	0x00000006
        /*0284*/ 	.word	0x00000088
        /*0288*/ 	.short	0x0101
        /*028a*/ 	.byte	0x3f
	.zero		1


	//   ....[28]....
        /*028c*/ 	.word	0x00006ad0
        /*0290*/ 	.word	0x00000007
        /*0294*/ 	.word	0x00000000
        /*0298*/ 	.short	0x010a
        /*029a*/ 	.byte	0x3f
	.zero		1


	//   ....[29]....
        /*029c*/ 	.word	0x00006b50
        /*02a0*/ 	.word	0x00000006
        /*02a4*/ 	.word	0x00000000
        /*02a8*/ 	.short	0x010a
        /*02aa*/ 	.byte	0x3f
	.zero		1


	//   ....[30]....
        /*02ac*/ 	.word	0x00006be0
        /*02b0*/ 	.word	0x00000007
        /*02b4*/ 	.word	0x00000000
        /*02b8*/ 	.short	0x010a
        /*02ba*/ 	.byte	0x3f
	.zero		1


	//   ....[31]....
        /*02bc*/ 	.word	0x00006c70
        /*02c0*/ 	.word	0x00000006
        /*02c4*/ 	.word	0x00000000
        /*02c8*/ 	.short	0x010a
        /*02ca*/ 	.byte	0x3f
	.zero		1


	//   ....[32]....
        /*02cc*/ 	.word	0x00006d00
        /*02d0*/ 	.word	0x00000005
        /*02d4*/ 	.word	0x00000000
        /*02d8*/ 	.short	0x010a
        /*02da*/ 	.byte	0x3f
	.zero		1


	//   ....[33]....
        /*02dc*/ 	.word	0x00006d70
        /*02e0*/ 	.word	0x00000003
        /*02e4*/ 	.word	0xfffffff8
        /*02e8*/ 	.short	0x010a
        /*02ea*/ 	.byte	0x3f
	.zero		1


	//   ....[34]....
        /*02ec*/ 	.word	0x00006dc0
        /*02f0*/ 	.word	0x00000003
        /*02f4*/ 	.word	0x00000000
        /*02f8*/ 	.short	0x010a
        /*02fa*/ 	.byte	0x3f
	.zero		1


	//   ....[35]....
        /*02fc*/ 	.word	0x00006e20
        /*0300*/ 	.word	0x00000005
        /*0304*/ 	.word	0x00000000
        /*0308*/ 	.short	0x010a
        /*030a*/ 	.byte	0x3f
	.zero		1


	//   ....[36]....
        /*030c*/ 	.word	0x00006e80
        /*0310*/ 	.word	0x00000004
        /*0314*/ 	.word	0x00000008
        /*0318*/ 	.short	0x010a
        /*031a*/ 	.byte	0x3f
	.zero		1


	//   ....[37]....
        /*031c*/ 	.word	0x00006f50
        /*0320*/ 	.word	0x0000000e
        /*0324*/ 	.word	0x00000028
        /*0328*/ 	.short	0x010a
        /*032a*/ 	.byte	0x3f
	.zero		1


	//   ....[38]....
        /*032c*/ 	.word	0x00007020
        /*0330*/ 	.word	0x00000007
        /*0334*/ 	.word	0x00000000
        /*0338*/ 	.short	0x010a
        /*033a*/ 	.byte	0x3f
	.zero		1


	//   ....[39]....
        /*033c*/ 	.word	0x00007070
        /*0340*/ 	.word	0x00000006
        /*0344*/ 	.word	0x00000000
        /*0348*/ 	.short	0x010a
        /*034a*/ 	.byte	0x3f
	.zero		1


	//   ....[40]....
        /*034c*/ 	.word	0x000070c0
        /*0350*/ 	.word	0x00000007
        /*0354*/ 	.word	0x00000000
        /*0358*/ 	.short	0x010a
        /*035a*/ 	.byte	0x3f
	.zero		1


	//   ....[41]....
        /*035c*/ 	.word	0x00007110
        /*0360*/ 	.word	0x00000006
        /*0364*/ 	.word	0x00000000
        /*0368*/ 	.short	0x010a
        /*036a*/ 	.byte	0x3f
	.zero		1


	//----- nvinfo : EIATTR_NUM_MBARRIERS
	.align		4
.L_37:
        /*036c*/ 	.byte	0x03, 0x38
        /*036e*/ 	.short	0x0010


	//----- nvinfo : EIATTR_EXIT_INSTR_OFFSETS
	.align		4
        /*0370*/ 	.byte	0x04, 0x1c
        /*0372*/ 	.short	(.L_39 - .L_38)


	//   ....[0]....
.L_38:
        /*0374*/ 	.word	0x00001400


	//   ....[1]....
        /*0378*/ 	.word	0x00001460


	//   ....[2]....
        /*037c*/ 	.word	0x00005c90


	//   ....[3]....
        /*0380*/ 	.word	0x00005cc0


	//   ....[4]....
        /*0384*/ 	.word	0x00006d50


	//----- nvinfo : EIATTR_MAX_THREADS
	.align		4
.L_39:
        /*0388*/ 	.byte	0x04, 0x05
        /*038a*/ 	.short	(.L_41 - .L_40)
.L_40:
        /*038c*/ 	.word	0x00000180
        /*0390*/ 	.word	0x00000001
        /*0394*/ 	.word	0x00000001


	//----- nvinfo : EIATTR_CRS_STACK_SIZE
	.align		4
.L_41:
        /*0398*/ 	.byte	0x04, 0x1e
        /*039a*/ 	.short	(.L_43 - .L_42)
.L_42:
        /*039c*/ 	.word	0x00000000


	//----- nvinfo : EIATTR_CBANK_PARAM_SIZE
	.align		4
.L_43:
        /*03a0*/ 	.byte	0x03, 0x19
        /*03a2*/ 	.short	0x0470


	//----- nvinfo : EIATTR_PARAM_CBANK
	.align		4
        /*03a4*/ 	.byte	0x04, 0x0a
        /*03a6*/ 	.short	(.L_45 - .L_44)
	.align		4
.L_44:
        /*03a8*/ 	.word	index@(.nv.constant0._ZN7cutlass13device_kernelINS_4gemm6kernel13GemmUniversalIN4cute5tupleIJiiiiEEENS1_10collective13CollectiveMmaINS1_34MainloopSm90TmaGmmaWarpSpecializedILi5ENS5_IJNS4_1CILi2EEENSA_ILi1EEESC_EEENS1_32KernelTmaWarpSpecializedPingpongEEENS5_IJNSA_ILi64EEENSA_ILi128EEESH_EEEaNS5_IJlSC_lEEEaSJ_NS4_8TiledMMAINS4_8MMA_AtomIJNS4_4SM904GMMA27MMA_64x128x32_S32S8S8_SS_TNEEEENS4_6LayoutINS5_IJSC_SC_SC_EEENS5_IJNSA_ILi0EEESS_SS_EEEEENS5_IJNS4_10UnderscoreESV_SV_EEEEENS4_13SM90_TMA_LOADENS4_14ComposedLayoutINS4_7SwizzleILi3ELi4ELi3EEENS4_18smem_ptr_flag_bitsILi8EEENSQ_INS5_IJNSA_ILi8EEESH_EEENS5_IJSH_SC_EEEEEEEvNS4_8identityENS4_23SM90_TMA_LOAD_MULTICASTES18_vS19_EENS_8epilogue10collective6detail29Sm90TmaWarpSpecializedAdapterINS1D_15DefaultEpilogueIaSJ_SJ_NS1C_6thread17LinearCombinationIaLi1EiiLNS1H_9ScaleType4KindE0ELNS_15FloatRoundStyleE2EaEENS1_15EpilogueDefaultEEEEEvvEEEEvNT_6ParamsE)
        /*03ac*/ 	.short	0x0210
        /*03ae*/ 	.short	0x0470


	//----- nvinfo : EIATTR_SW_WAR
	.align		4
.L_45:
        /*03b0*/ 	.byte	0x04, 0x36
        /*03b2*/ 	.short	(.L_47 - .L_46)
.L_46:
        /*03b4*/ 	.word	0x00000008
.L_47:


//--------------------- .nv.callgraph             --------------------------
	.section	.nv.callgraph,"",@"SHT_CUDA_CALLGRAPH"
	.align	4
	.sectionentsize	8
	.align		4
        /*0000*/ 	.word	0x00000000
	.align		4
        /*0004*/ 	.word	0xffffffff
	.align		4
        /*0008*/ 	.word	index@(_ZN7cutlass13device_kernelINS_4gemm6kernel13GemmUniversalIN4cute5tupleIJiiiiEEENS1_10collective13CollectiveMmaINS1_34MainloopSm90TmaGmmaWarpSpecializedILi5ENS5_IJNS4_1CILi2EEENSA_ILi1EEESC_EEENS1_32KernelTmaWarpSpecializedPingpongEEENS5_IJNSA_ILi64EEENSA_ILi128EEESH_EEEaNS5_IJlSC_lEEEaSJ_NS4_8TiledMMAINS4_8MMA_AtomIJNS4_4SM904GMMA27MMA_64x128x32_S32S8S8_SS_TNEEEENS4_6LayoutINS5_IJSC_SC_SC_EEENS5_IJNSA_ILi0EEESS_SS_EEEEENS5_IJNS4_10UnderscoreESV_SV_EEEEENS4_13SM90_TMA_LOADENS4_14ComposedLayoutINS4_7SwizzleILi3ELi4ELi3EEENS4_18smem_ptr_flag_bitsILi8EEENSQ_INS5_IJNSA_ILi8EEESH_EEENS5_IJSH_SC_EEEEEEEvNS4_8identityENS4_23SM90_TMA_LOAD_MULTICASTES18_vS19_EENS_8epilogue10collective6detail29Sm90TmaWarpSpecializedAdapterINS1D_15DefaultEpilogueIaSJ_SJ_NS1C_6thread17LinearCombinationIaLi1EiiLNS1H_9ScaleType4KindE0ELNS_15FloatRoundStyleE2EaEENS1_15EpilogueDefaultEEEEEvvEEEEvNT_6ParamsE)
	.align		4
        /*000c*/ 	.word	index@(__assertfail)
	.align		4
        /*0010*/ 	.word	0x00000000
	.align		4
        /*0014*/ 	.word	0xfffffffe
	.align		4
        /*0018*/ 	.word	0x00000000
	.align		4
        /*001c*/ 	.word	0xfffffffd
	.align		4
        /*0020*/ 	.word	0x00000000
	.align		4
        /*0024*/ 	.word	0xfffffffc


//--------------------- .nv.constant4             --------------------------
	.section	.nv.constant4,"a",@progbits
	.align	8
	.align		8
.nv.constant4:
        /*0000*/ 	.dword	__assertfail
	.align		8
        /*0008*/ 	.dword	__unnamed_1
	.align		8
        /*0010*/ 	.dword	_ZN39_INTERNAL_b614cfa6_4_k_cu_1acd2ce8_57014cuda3std3__45__cpo5beginE
	.align		8
        /*0018*/ 	.dword	_ZN39_INTERNAL_b614cfa6_4_k_cu_1acd2ce8_57014cuda3std3__45__cpo3endE
	.align		8
        /*0020*/ 	.dword	_ZN39_INTERNAL_b614cfa6_4_k_cu_1acd2ce8_57014cuda3std3__45__cpo6cbeginE
	.align		8
        /*0028*/ 	.dword	_ZN39_INTERNAL_b614cfa6_4_k_cu_1acd2ce8_57014cuda3std3__45__cpo4cendE
	.align		8
        /*0030*/ 	.dword	_ZN39_INTERNAL_b614cfa6_4_k_cu_1acd2ce8_57014cuda3std3__441_GLOBAL__N__b614cfa6_4_k_cu_1acd2ce8_57016ignoreE
	.align		8
        /*0038*/ 	.dword	_ZN39_INTERNAL_b614cfa6_4_k_cu_1acd2ce8_57014cuda3std3__419piecewise_constructE
	.align		8
        /*0040*/ 	.dword	_ZN39_INTERNAL_b614cfa6_4_k_cu_1acd2ce8_57014cuda3std3__48in_placeE
	.align		8
        /*0048*/ 	.dword	_ZN39_INTERNAL_b614cfa6_4_k_cu_1acd2ce8_57014cuda3std6ranges3__45__cpo4swapE
	.align		8
        /*0050*/ 	.dword	_ZN39_INTERNAL_b614cfa6_4_k_cu_1acd2ce8_57014cuda3std6ranges3__45__cpo9iter_moveE
	.align		8
        /*0058*/ 	.dword	_ZN39_INTERNAL_b614cfa6_4_k_cu_1acd2ce8_57014cute7productE
	.align		8
        /*0060*/ 	.dword	_ZN39_INTERNAL_b614cfa6_4_k_cu_1acd2ce8_57014cute1_E
	.align		8
        /*0068*/ 	.dword	$str$22
	.align		8
        /*0070*/ 	.dword	$str$23


//--------------------- .text._ZN7cutlass13device_kernelINS_4gemm6kernel13GemmUniversalIN4cute5tupleIJiiiiEEENS1_10collective13CollectiveMmaINS1_34MainloopSm90TmaGmmaWarpSpecializedILi5ENS5_IJNS4_1CILi2EEENSA_ILi1EEESC_EEENS1_32KernelTmaWarpSpecializedPingpongEEENS5_IJNSA_ILi64EEENSA_ILi128EEESH_EEEaNS5_IJlSC_lEEEaSJ_NS4_8TiledMMAINS4_8MMA_AtomIJNS4_4SM904GMMA27MMA_64x128x32_S32S8S8_SS_TNEEEENS4_6LayoutINS5_IJSC_SC_SC_EEENS5_IJNSA_ILi0EEESS_SS_EEEEENS5_IJNS4_10UnderscoreESV_SV_EEEEENS4_13SM90_TMA_LOADENS4_14ComposedLayoutINS4_7SwizzleILi3ELi4ELi3EEENS4_18smem_ptr_flag_bitsILi8EEENSQ_INS5_IJNSA_ILi8EEESH_EEENS5_IJSH_SC_EEEEEEEvNS4_8identityENS4_23SM90_TMA_LOAD_MULTICASTES18_vS19_EENS_8epilogue10collective6detail29Sm90TmaWarpSpecializedAdapterINS1D_15DefaultEpilogueIaSJ_SJ_NS1C_6thread17LinearCombinationIaLi1EiiLNS1H_9ScaleType4KindE0ELNS_15FloatRoundStyleE2EaEENS1_15EpilogueDefaultEEEEEvvEEEEvNT_6ParamsE --------------------------
	.section	.text._ZN7cutlass13device_kernelINS_4gemm6kernel13GemmUniversalIN4cute5tupleIJiiiiEEENS1_10collective13CollectiveMmaINS1_34MainloopSm90TmaGmmaWarpSpecializedILi5ENS5_IJNS4_1CILi2EEENSA_ILi1EEESC_EEENS1_32KernelTmaWarpSpecializedPingpongEEENS5_IJNSA_ILi64EEENSA_ILi128EEESH_EEEaNS5_IJlSC_lEEEaSJ_NS4_8TiledMMAINS4_8MMA_AtomIJNS4_4SM904GMMA27MMA_64x128x32_S32S8S8_SS_TNEEEENS4_6LayoutINS5_IJSC_SC_SC_EEENS5_IJNSA_ILi0EEESS_SS_EEEEENS5_IJNS4_10UnderscoreESV_SV_EEEEENS4_13SM90_TMA_LOADENS4_14ComposedLayoutINS4_7SwizzleILi3ELi4ELi3EEENS4_18smem_ptr_flag_bitsILi8EEENSQ_INS5_IJNSA_ILi8EEESH_EEENS5_IJSH_SC_EEEEEEEvNS4_8identityENS4_23SM90_TMA_LOAD_MULTICASTES18_vS19_EENS_8epilogue10collective6detail29Sm90TmaWarpSpecializedAdapterINS1D_15DefaultEpilogueIaSJ_SJ_NS1C_6thread17LinearCombinationIaLi1EiiLNS1H_9ScaleType4KindE0ELNS_15FloatRoundStyleE2EaEENS1_15EpilogueDefaultEEEEEvvEEEEvNT_6ParamsE,"ax",@progbits
	.align	128
.text._ZN7cutlass13device_kernelINS_4gemm6kernel13GemmUniversalIN4cute5tupleIJiiiiEEENS1_10collective13CollectiveMmaINS1_34MainloopSm90TmaGmmaWarpSpecializedILi5ENS5_IJNS4_1CILi2EEENSA_ILi1EEESC_EEENS1_32KernelTmaWarpSpecializedPingpongEEENS5_IJNSA_ILi64EEENSA_ILi128EEESH_EEEaNS5_IJlSC_lEEEaSJ_NS4_8TiledMMAINS4_8MMA_AtomIJNS4_4SM904GMMA27MMA_64x128x32_S32S8S8_SS_TNEEEENS4_6LayoutINS5_IJSC_SC_SC_EEENS5_IJNSA_ILi0EEESS_SS_EEEEENS5_IJNS4_10UnderscoreESV_SV_EEEEENS4_13SM90_TMA_LOADENS4_14ComposedLayoutINS4_7SwizzleILi3ELi4ELi3EEENS4_18smem_ptr_flag_bitsILi8EEENSQ_INS5_IJNSA_ILi8EEESH_EEENS5_IJSH_SC_EEEEEEEvNS4_8identityENS4_23SM90_TMA_LOAD_MULTICASTES18_vS19_EENS_8epilogue10collective6detail29Sm90TmaWarpSpecializedAdapterINS1D_15DefaultEpilogueIaSJ_SJ_NS1C_6thread17LinearCombinationIaLi1EiiLNS1H_9ScaleType4KindE0ELNS_15FloatRoundStyleE2EaEENS1_15EpilogueDefaultEEEEEvvEEEEvNT_6ParamsE:
        .type           _ZN7cutlass13device_kernelINS_4gemm6kernel13GemmUniversalIN4cute5tupleIJiiiiEEENS1_10collective13CollectiveMmaINS1_34MainloopSm90TmaGmmaWarpSpecializedILi5ENS5_IJNS4_1CILi2EEENSA_ILi1EEESC_EEENS1_32KernelTmaWarpSpecializedPingpongEEENS5_IJNSA_ILi64EEENSA_ILi128EEESH_EEEaNS5_IJlSC_lEEEaSJ_NS4_8TiledMMAINS4_8MMA_AtomIJNS4_4SM904GMMA27MMA_64x128x32_S32S8S8_SS_TNEEEENS4_6LayoutINS5_IJSC_SC_SC_EEENS5_IJNSA_ILi0EEESS_SS_EEEEENS5_IJNS4_10UnderscoreESV_SV_EEEEENS4_13SM90_TMA_LOADENS4_14ComposedLayoutINS4_7SwizzleILi3ELi4ELi3EEENS4_18smem_ptr_flag_bitsILi8EEENSQ_INS5_IJNSA_ILi8EEESH_EEENS5_IJSH_SC_EEEEEEEvNS4_8identityENS4_23SM90_TMA_LOAD_MULTICASTES18_vS19_EENS_8epilogue10collective6detail29Sm90TmaWarpSpecializedAdapterINS1D_15DefaultEpilogueIaSJ_SJ_NS1C_6thread17LinearCombinationIaLi1EiiLNS1H_9ScaleType4KindE0ELNS_15FloatRoundStyleE2EaEENS1_15EpilogueDefaultEEEEEvvEEEEvNT_6ParamsE,@function
        .size           _ZN7cutlass13device_kernelINS_4gemm6kernel13GemmUniversalIN4cute5tupleIJiiiiEEENS1_10collective13CollectiveMmaINS1_34MainloopSm90TmaGmmaWarpSpecializedILi5ENS5_IJNS4_1CILi2EEENSA_ILi1EEESC_EEENS1_32KernelTmaWarpSpecializedPingpongEEENS5_IJNSA_ILi64EEENSA_ILi128EEESH_EEEaNS5_IJlSC_lEEEaSJ_NS4_8TiledMMAINS4_8MMA_AtomIJNS4_4SM904GMMA27MMA_64x128x32_S32S8S8_SS_TNEEEENS4_6LayoutINS5_IJSC_SC_SC_EEENS5_IJNSA_ILi0EEESS_SS_EEEEENS5_IJNS4_10UnderscoreESV_SV_EEEEENS4_13SM90_TMA_LOADENS4_14ComposedLayoutINS4_7SwizzleILi3ELi4ELi3EEENS4_18smem_ptr_flag_bitsILi8EEENSQ_INS5_IJNSA_ILi8EEESH_EEENS5_IJSH_SC_EEEEEEEvNS4_8identityENS4_23SM90_TMA_LOAD_MULTICASTES18_vS19_EENS_8epilogue10collective6detail29Sm90TmaWarpSpecializedAdapterINS1D_15DefaultEpilogueIaSJ_SJ_NS1C_6thread17LinearCombinationIaLi1EiiLNS1H_9ScaleType4KindE0ELNS_15FloatRoundStyleE2EaEENS1_15EpilogueDefaultEEEEEvvEEEEvNT_6ParamsE,(.L_x_207 - _ZN7cutlass13device_kernelINS_4gemm6kernel13GemmUniversalIN4cute5tupleIJiiiiEEENS1_10collective13CollectiveMmaINS1_34MainloopSm90TmaGmmaWarpSpecializedILi5ENS5_IJNS4_1CILi2EEENSA_ILi1EEESC_EEENS1_32KernelTmaWarpSpecializedPingpongEEENS5_IJNSA_ILi64EEENSA_ILi128EEESH_EEEaNS5_IJlSC_lEEEaSJ_NS4_8TiledMMAINS4_8MMA_AtomIJNS4_4SM904GMMA27MMA_64x128x32_S32S8S8_SS_TNEEEENS4_6LayoutINS5_IJSC_SC_SC_EEENS5_IJNSA_ILi0EEESS_SS_EEEEENS5_IJNS4_10UnderscoreESV_SV_EEEEENS4_13SM90_TMA_LOADENS4_14ComposedLayoutINS4_7SwizzleILi3ELi4ELi3EEENS4_18smem_ptr_flag_bitsILi8EEENSQ_INS5_IJNSA_ILi8EEESH_EEENS5_IJSH_SC_EEEEEEEvNS4_8identityENS4_23SM90_TMA_LOAD_MULTICASTES18_vS19_EENS_8epilogue10collective6detail29Sm90TmaWarpSpecializedAdapterINS1D_15DefaultEpilogueIaSJ_SJ_NS1C_6thread17LinearCombinationIaLi1EiiLNS1H_9ScaleType4KindE0ELNS_15FloatRoundStyleE2EaEENS1_15EpilogueDefaultEEEEEvvEEEEvNT_6ParamsE)
        .other          _ZN7cutlass13device_kernelINS_4gemm6kernel13GemmUniversalIN4cute5tupleIJiiiiEEENS1_10collective13CollectiveMmaINS1_34MainloopSm90TmaGmmaWarpSpecializedILi5ENS5_IJNS4_1CILi2EEENSA_ILi1EEESC_EEENS1_32KernelTmaWarpSpecializedPingpongEEENS5_IJNSA_ILi64EEENSA_ILi128EEESH_EEEaNS5_IJlSC_lEEEaSJ_NS4_8TiledMMAINS4_8MMA_AtomIJNS4_4SM904GMMA27MMA_64x128x32_S32S8S8_SS_TNEEEENS4_6LayoutINS5_IJSC_SC_SC_EEENS5_IJNSA_ILi0EEESS_SS_EEEEENS5_IJNS4_10UnderscoreESV_SV_EEEEENS4_13SM90_TMA_LOADENS4_14ComposedLayoutINS4_7SwizzleILi3ELi4ELi3EEENS4_18smem_ptr_flag_bitsILi8EEENSQ_INS5_IJNSA_ILi8EEESH_EEENS5_IJSH_SC_EEEEEEEvNS4_8identityENS4_23SM90_TMA_LOAD_MULTICASTES18_vS19_EENS_8epilogue10collective6detail29Sm90TmaWarpSpecializedAdapterINS1D_15DefaultEpilogueIaSJ_SJ_NS1C_6thread17LinearCombinationIaLi1EiiLNS1H_9ScaleType4KindE0ELNS_15FloatRoundStyleE2EaEENS1_15EpilogueDefaultEEEEEvvEEEEvNT_6ParamsE,@"STO_CUDA_ENTRY STV_DEFAULT"
_ZN7cutlass13device_kernelINS_4gemm6kernel13GemmUniversalIN4cute5tupleIJiiiiEEENS1_10collective13CollectiveMmaINS1_34MainloopSm90TmaGmmaWarpSpecializedILi5ENS5_IJNS4_1CILi2EEENSA_ILi1EEESC_EEENS1_32KernelTmaWarpSpecializedPingpongEEENS5_IJNSA_ILi64EEENSA_ILi128EEESH_EEEaNS5_IJlSC_lEEEaSJ_NS4_8TiledMMAINS4_8MMA_AtomIJNS4_4SM904GMMA27MMA_64x128x32_S32S8S8_SS_TNEEEENS4_6LayoutINS5_IJSC_SC_SC_EEENS5_IJNSA_ILi0EEESS_SS_EEEEENS5_IJNS4_10UnderscoreESV_SV_EEEEENS4_13SM90_TMA_LOADENS4_14ComposedLayoutINS4_7SwizzleILi3ELi4ELi3EEENS4_18smem_ptr_flag_bitsILi8EEENSQ_INS5_IJNSA_ILi8EEESH_EEENS5_IJSH_SC_EEEEEEEvNS4_8identityENS4_23SM90_TMA_LOAD_MULTICASTES18_vS19_EENS_8epilogue10collective6detail29Sm90TmaWarpSpecializedAdapterINS1D_15DefaultEpilogueIaSJ_SJ_NS1C_6thread17LinearCombinationIaLi1EiiLNS1H_9ScaleType4KindE0ELNS_15FloatRoundStyleE2EaEENS1_15EpilogueDefaultEEEEEvvEEEEvNT_6ParamsE:
[----:B------:R-:W0:Y:S02]  /*0000*/  LDC R1, c[0x0][0x28] ;  /* 0x00000a00ff017b82 */ /* 0x000e240000000800 */
[----:B0-----:R-:W-:Y:S01]  /*0010*/  VIADD R1, R1, 0xfffffff8 ;  /* 0xfffffff801017836 */ /* 0x001fe20000000000 */
[----:B------:R-:W0:Y:S01]  /*0020*/  S2R R5, SR_TID.X ;  /* 0x0000000000057919 */ /* 0x000e220000002100 */
[----:B------:R-:W-:Y:S01]  /*0030*/  ELECT P0, URZ, PT ;  /* 0x00000000003f782f */ /* 0x000fe20003800000 */
[----:B------:R-:W-:Y:S01]  /*0040*/  BSSY B0, `(.L_x_0) ;  /* 0x000000f000007945 */ /* 0x000fe20003800000 */
[--C-:B0-----:R-:W-:Y:S02]  /*0050*/  SHF.R.U32.HI R0, RZ, 0x5, R5.reuse ;  /* 0x00000005ff007819 */ /* 0x101fe40000011605 */
[----:B------:R-:W-:-:S03]  /*0060*/  SHF.R.U32.HI R7, RZ, 0x7, R5 ;  /* 0x00000007ff077819 */ /* 0x000fc60000011605 */
[----:B------:R-:W0:Y:S04]  /*0070*/  SHFL.IDX PT, R2, R0, RZ, 0x1f ;  /* 0x00001fff00027589 */ /* 0x000e2800000e0000 */
[----:B------:R1:W2:Y:S01]  /*0080*/  SHFL.IDX PT, R10, R7, RZ, 0x1f ;  /* 0x00001fff070a7589 */ /* 0x0002a200000e0000 */
[----:B0-----:R-:W-:-:S13]  /*0090*/  ISETP.NE.OR P0, PT, R2, RZ, !P0 ;  /* 0x000000ff0200720c */ /* 0x001fda0004705670 */
[----:B-12---:R-:W-:Y:S05]  /*00a0*/  @P0 BRA `(.L_x_1) ;  /* 0x0000000000200947 */ /* 0x006fea0003800000 */
[----:B------:R-:W-:Y:S02]  /*00b0*/  ULDC.64 UR4, c[0x0][0x198] ;  /* 0x0000660000047ab9 */ /* 0x000fe40000000a00 */
[----:B------:R-:W-:Y:S02]  /*00c0*/  UIADD3 UR6, UP0, UR4, 0xf0, URZ ;  /* 0x000000f004067890 */ /* 0x000fe4000ff1e03f */
[----:B------:R-:W-:Y:S02]  /*00d0*/  UIADD3 UR4, UP1, UR4, 0x1f0, URZ ;  /* 0x000001f004047890 */ /* 0x000fe4000ff3e03f */
[----:B------:R-:W-:Y:S02]  /*00e0*/  UIADD3.X UR7, URZ, UR5, URZ, UP0, !UPT ;  /* 0x000000053f077290 */ /* 0x000fe400087fe43f */
[----:B------:R-:W-:-:S07]  /*00f0*/  UIADD3.X UR5, URZ, UR5, URZ, UP1, !UPT ;  /* 0x000000053f057290 */ /* 0x000fce0008ffe43f */
[----:B------:R0:W-:Y:S02]  /*0100*/  UTMACCTL.PF [UR6] ;  /* 0x00000000060079b9 */ /* 0x0001e40008040000 */
[----:B------:R0:W-:Y:S02]  /*0110*/  UTMACCTL.PF [UR4] ;  /* 0x00000000040079b9 */ /* 0x0001e40008040000 */
[----:B0-----:R-:W-:Y:S01]  /*0120*/  NOP ;  /* 0x0000000000007918 */ /* 0x001fe20000000000 */
.L_x_1:
[----:B------:R-:W-:Y:S05]  /*0130*/  BSYNC B0 ;  /* 0x0000000000007941 */ /* 0x000fea0003800000 */
.L_x_0:
[----:B------:R-:W0:Y:S02]  /*0140*/  SHFL.IDX PT, R8, R0, RZ, 0x1f ;  /* 0x00001fff00087589 */ /* 0x000e2400000e0000 */
[----:B0-----:R-:W-:-:S13]  /*0150*/  ISETP.NE.AND P0, PT, R8, RZ, PT ;  /* 0x000000ff0800720c */ /* 0x001fda0003f05270 */
[----:B------:R-:W-:Y:S05]  /*0160*/  @P0 BRA `(.L_x_2) ;  /* 0x0000000000600947 */ /* 0x000fea0003800000 */
[----:B------:R-:W0:Y:S01]  /*0170*/  S2UR UR8, SR_CgaCtaId ;  /* 0x00000000000879c3 */ /* 0x000e220000008800 */
[----:B------:R-:W-:Y:S01]  /*0180*/  UMOV UR4, 0x400 ;  /* 0x0000040000047882 */ /* 0x000fe20000000000 */
[----:B------:R-:W-:Y:S01]  /*0190*/  UMOV UR5, 0x1 ;  /* 0x0000000100057882 */ /* 0x000fe20000000000 */
[----:B------:R-:W-:Y:S01]  /*01a0*/  UMOV UR6, 0x2 ;  /* 0x0000000200067882 */ /* 0x000fe20000000000 */
[----:B------:R-:W-:Y:S01]  /*01b0*/  ELECT P0, URZ, PT ;  /* 0x00000000003f782f */ /* 0x000fe20003800000 */
[----:B------:R-:W-:-:S04]  /*01c0*/  UIADD3 UR6, -UR6, 0x100000, URZ ;  /* 0x0010000006067890 */ /* 0x000fc8000fffe13f */
[----:B------:R-:W-:Y:S02]  /*01d0*/  USHF.L.U32 UR7, UR6, 0xb, URZ ;  /* 0x0000000b06077899 */ /* 0x000fe4000800063f */
[----:B------:R-:W-:Y:S02]  /*01e0*/  USHF.L.U32 UR6, UR6, 0x1, URZ ;  /* 0x0000000106067899 */ /* 0x000fe4000800063f */
[----:B0-----:R-:W-:Y:S02]  /*01f0*/  ULEA UR8, UR8, UR4, 0x18 ;  /* 0x0000000408087291 */ /* 0x001fe4000f8ec03f */
[----:B------:R-:W-:-:S04]  /*0200*/  UIADD3 UR4, -UR5, 0x100000, URZ ;  /* 0x0010000005047890 */ /* 0x000fc8000fffe13f */
[----:B------:R-:W-:Y:S02]  /*0210*/  USHF.L.U32 UR5, UR4, 0xb, URZ ;  /* 0x0000000b04057899 */ /* 0x000fe4000800063f */
[----:B------:R-:W-:Y:S01]  /*0220*/  USHF.L.U32 UR4, UR4, 0x1, URZ ;  /* 0x0000000104047899 */ /* 0x000fe2000800063f */
[----:B------:R-:W0:Y:S11]  /*0230*/  FENCE.VIEW.ASYNC.S ;  /* 0x00000000000073c6 */ /* 0x000e360000000000 */
[----:B0-----:R0:W1:Y:S01]  /*0240*/  SYNCS.EXCH.64 URZ, [UR8], UR4 ;  /* 0x00000004083f75b2 */ /* 0x0010620008000100 */
[----:B------:R0:W2:Y:S01]  /*0250*/  SYNCS.EXCH.64 URZ, [UR8+0x28], UR6 ;  /* 0x00002806083f75b2 */ /* 0x0000a20008000100 */
[----:B------:R0:W3:Y:S01]  /*0260*/  SYNCS.EXCH.64 URZ, [UR8+0x8], UR4 ;  /* 0x00000804083f75b2 */ /* 0x0000e20008000100 */
[----:B------:R0:W4:Y:S01]  /*0270*/  SYNCS.EXCH.64 URZ, [UR8+0x30], UR6 ;  /* 0x00003006083f75b2 */ /* 0x0001220008000100 */
[----:B------:R0:W0:Y:S01]  /*0280*/  SYNCS.EXCH.64 URZ, [UR8+0x10], UR4 ;  /* 0x00001004083f75b2 */ /* 0x0000220008000100 */
[----:B------:R0:W0:Y:S01]  /*0290*/  SYNCS.EXCH.64 URZ, [UR8+0x38], UR6 ;  /* 0x00003806083f75b2 */ /* 0x0000220008000100 */
[----:B------:R0:W0:Y:S01]  /*02a0*/  SYNCS.EXCH.64 URZ, [UR8+0x18], UR4 ;  /* 0x00001804083f75b2 */ /* 0x0000220008000100 */
[----:B------:R0:W0:Y:S01]  /*02b0*/  SYNCS.EXCH.64 URZ, [UR8+0x40], UR6 ;  /* 0x00004006083f75b2 */ /* 0x0000220008000100 */
[----:B------:R0:W0:Y:S01]  /*02c0*/  SYNCS.EXCH.64 URZ, [UR8+0x20], UR4 ;  /* 0x00002004083f75b2 */ /* 0x0000220008000100 */
[----:B------:R0:W0:Y:S01]  /*02d0*/  SYNCS.EXCH.64 URZ, [UR8+0x48], UR6 ;  /* 0x00004806083f75b2 */ /* 0x0000220008000100 */
[----:B------:R-:W-:Y:S01]  /*02e0*/  NOP ;  /* 0x0000000000007918 */ /* 0x000fe20000000000 */
.L_x_2:
[----:B------:R-:W5:Y:S01]  /*02f0*/  SHFL.IDX PT, R9, R0, RZ, 0x1f ;  /* 0x00001fff00097589 */ /* 0x000f6200000e0000 */
[----:B------:R-:W-:Y:S01]  /*0300*/  SHF.R.S32.HI R4, RZ, 0x1f, R5 ;  /* 0x0000001fff047819 */ /* 0x000fe20000011405 */
[----:B------:R-:W1:Y:S01]  /*0310*/  S2UR UR12, SR_CTAID.X ;  /* 0x00000000000c79c3 */ /* 0x000e620000002500 */
[----:B------:R-:W-:Y:S01]  /*0320*/  ELECT P0, URZ, PT ;  /* 0x00000000003f782f */ /* 0x000fe20003800000 */
[----:B------:R1:W2:Y:S01]  /*0330*/  SHFL.IDX PT, R11, R0, RZ, 0x1f ;  /* 0x00001fff000b7589 */ /* 0x0002a200000e0000 */
[----:B------:R-:W-:Y:S02]  /*0340*/  LEA.HI R4, R4, R5, RZ, 0x7 ;  /* 0x0000000504047211 */ /* 0x000fe400078f38ff */
[----:B------:R-:W-:Y:S02]  /*0350*/  ELECT P1, URZ, PT ;  /* 0x00000000003f782f */ /* 0x000fe40003820000 */
[----:B------:R-:W-:Y:S01]  /*0360*/  SHF.R.S32.HI R13, RZ, 0x1f, R8 ;  /* 0x0000001fff0d7819 */ /* 0x000fe20000011408 */
[----:B------:R-:W3:Y:S01]  /*0370*/  S2R R6, SR_CTAID.Y ;  /* 0x0000000000067919 */ /* 0x000ee20000002600 */
[----:B------:R-:W-:Y:S01]  /*0380*/  LOP3.LUT R4, R4, 0xffffff80, RZ, 0xc0, !PT ;  /* 0xffffff8004047812 */ /* 0x000fe200078ec0ff */
[----:B------:R-:W4:Y:S01]  /*0390*/  LDC R14, c[0x0][0x140] ;  /* 0x00005000ff0e7b82 */ /* 0x000f220000000800 */
[----:B0-----:R-:W-:Y:S01]  /*03a0*/  ULDC UR4, c[0x0][0x150] ;  /* 0x0000540000047ab9 */ /* 0x001fe20000000800 */
[----:B------:R-:W-:Y:S01]  /*03b0*/  LEA.HI R13, R13, R8, RZ, 0x2 ;  /* 0x000000080d0d7211 */ /* 0x000fe200078f10ff */
[----:B------:R-:W0:Y:S01]  /*03c0*/  SHFL.IDX PT, R16, R7, RZ, 0x1f ;  /* 0x00001fff07107589 */ /* 0x000e2200000e0000 */
[----:B------:R-:W-:Y:S01]  /*03d0*/  IMAD.IADD R4, R5, 0x1, -R4 ;  /* 0x0000000105047824 */ /* 0x000fe200078e0a04 */
[----:B------:R-:W-:Y:S01]  /*03e0*/  UMOV UR11, 0x80 ;  /* 0x00000080000b7882 */ /* 0x000fe20000000000 */
[----:B------:R-:W-:Y:S01]  /*03f0*/  LOP3.LUT R13, R13, 0x3ffffffc, RZ, 0xc0, !PT ;  /* 0x3ffffffc0d0d7812 */ /* 0x000fe200078ec0ff */
[----:B------:R-:W-:Y:S01]  /*0400*/  NOP ;  /* 0x0000000000007918 */ /* 0x000fe20000000000 */
[----:B------:R-:W0:Y:S01]  /*0410*/  LDC R15, c[0x0][0x144] ;  /* 0x00005100ff0f7b82 */ /* 0x000e220000000800 */
[----:B------:R-:W-:Y:S01]  /*0420*/  SHF.R.S32.HI R3, RZ, 0x1f, R4 ;  /* 0x0000001fff037819 */ /* 0x000fe20000011404 */
[----:B------:R-:W-:Y:S01]  /*0430*/  NOP ;  /* 0x0000000000007918 */ /* 0x000fe20000000000 */
[----:B------:R-:W-:Y:S01]  /*0440*/  IMAD.IADD R8, R8, 0x1, -R13 ;  /* 0x0000000108087824 */ /* 0x000fe200078e0a0d */
[C---:B------:R-:W-:Y:S01]  /*0450*/  ISETP.NE.AND P4, PT, R10.reuse, RZ, PT ;  /* 0x000000ff0a00720c */ /* 0x040fe20003f85270 */
[----:B------:R-:W-:Y:S01]  /*0460*/  VIADD R33, R10, 0xffffffff ;  /* 0xffffffff0a217836 */ /* 0x000fe20000000000 */
[----:B-----5:R-:W-:Y:S01]  /*0470*/  ISETP.NE.OR P0, PT, R9, RZ, !P0 ;  /* 0x000000ff0900720c */ /* 0x020fe20004705670 */
[----:B------:R-:W-:Y:S01]  /*0480*/  IMAD.MOV.U32 R89, RZ, RZ, 0x1 ;  /* 0x00000001ff597424 */ /* 0x000fe200078e00ff */
[----:B------:R-:W-:Y:S01]  /*0490*/  LEA.HI R9, R3, R4, RZ, 0x3 ;  /* 0x0000000403097211 */ /* 0x000fe200078f18ff */
[----:B------:R-:W5:Y:S01]  /*04a0*/  LDC R21, c[0x0][0x148] ;  /* 0x00005200ff157b82 */ /* 0x000f620000000800 */
[----:B-1----:R-:W-:-:S02]  /*04b0*/  I2FP.F32.U32 R12, UR12 ;  /* 0x0000000c000c7c45 */ /* 0x002fc40008201000 */
[--C-:B------:R-:W-:Y:S02]  /*04c0*/  SHF.R.S32.HI R0, RZ, 0x3, R9.reuse ;  /* 0x00000003ff007819 */ /* 0x100fe40000011409 */
[----:B------:R-:W-:Y:S01]  /*04d0*/  SHF.R.S32.HI R9, RZ, 0x1f, R9 ;  /* 0x0000001fff097819 */ /* 0x000fe20000011409 */
[----:B------:R-:W-:Y:S01]  /*04e0*/  FMUL R12, R12, UR4 ;  /* 0x000000040c0c7c20 */ /* 0x000fe20008400000 */
[----:B--2---:R-:W-:Y:S01]  /*04f0*/  ISETP.NE.OR P1, PT, R11, RZ, !P1 ;  /* 0x000000ff0b00720c */ /* 0x004fe20004f25670 */
[----:B------:R-:W-:Y:S01]  /*0500*/  ULDC UR4, c[0x0][0x154] ;  /* 0x0000550000047ab9 */ /* 0x000fe20000000800 */
[----:B------:R-:W-:Y:S01]  /*0510*/  LEA.HI R11, R9, R0, RZ, 0x2 ;  /* 0x00000000090b7211 */ /* 0x000fe200078f10ff */
[----:B------:R-:W-:Y:S01]  /*0520*/  VOTEU.ALL UP1, P0 ;  /* 0x00000000003f7886 */ /* 0x000fe20000020000 */
[----:B------:R-:W-:Y:S01]  /*0530*/  SHF.R.S32.HI R9, RZ, 0x1f, R2 ;  /* 0x0000001fff097819 */ /* 0x000fe20000011402 */
[----:B------:R-:W1:Y:S01]  /*0540*/  F2I.U32.TRUNC.NTZ R12, R12 ;  /* 0x0000000c000c7305 */ /* 0x000e62000020f000 */
[----:B------:R-:W-:Y:S01]  /*0550*/  LOP3.LUT R11, R11, 0xfffffffc, RZ, 0xc0, !PT ;  /* 0xfffffffc0b0b7812 */ /* 0x000fe200078ec0ff */
[----:B------:R-:W-:Y:S01]  /*0560*/  VOTEU.ALL UP0, P0 ;  /* 0x00000000003f7886 */ /* 0x000fe20000000000 */
[----:B------:R-:W-:Y:S01]  /*0570*/  LEA.HI R9, R9, R2, RZ, 0x2 ;  /* 0x0000000209097211 */ /* 0x000fe200078f10ff */
[----:B------:R-:W2:Y:S01]  /*0580*/  @!UP1 S2UR UR7, SR_CgaCtaId ;  /* 0x00000000000799c3 */ /* 0x000ea20000008800 */
[----:B----4-:R-:W-:Y:S01]  /*0590*/  ISETP.EQ.U32.AND P2, PT, R14, 0x1, PT ;  /* 0x000000010e00780c */ /* 0x010fe20003f42070 */
[----:B------:R-:W-:Y:S01]  /*05a0*/  IMAD.IADD R11, R0, 0x1, -R11 ;  /* 0x00000001000b7824 */ /* 0x000fe200078e0a0b */
[----:B------:R-:W-:Y:S01]  /*05b0*/  LOP3.LUT R9, R9, 0xfffffffc, RZ, 0xc0, !PT ;  /* 0xfffffffc09097812 */ /* 0x000fe200078ec0ff */
[----:B------:R-:W-:Y:S01]  /*05c0*/  VOTEU.ALL UP2, P1 ;  /* 0x00000000003f7886 */ /* 0x000fe20000840000 */
[----:B------:R-:W-:Y:S01]  /*05d0*/  @!UP1 UMOV UR6, 0x400 ;  /* 0x0000040000069882 */ /* 0x000fe20000000000 */
[----:B------:R-:W-:Y:S01]  /*05e0*/  IMAD R8, R8, 0x4, R11 ;  /* 0x0000000408087824 */ /* 0x000fe200078e020b */
[----:B------:R-:W-:Y:S01]  /*05f0*/  VOTEU.ALL UP3, P1 ;  /* 0x00000000003f7886 */ /* 0x000fe20000860000 */
[----:B------:R-:W-:Y:S01]  /*0600*/  IMAD.IADD R14, R2, 0x1, -R9 ;  /* 0x00000001020e7824 */ /* 0x000fe200078e0a09 */
[----:B---3--:R-:W-:Y:S01]  /*0610*/  I2FP.F32.U32 R2, R6 ;  /* 0x0000000600027245 */ /* 0x008fe20000201000 */
[----:B------:R-:W3:Y:S01]  /*0620*/  @!UP2 S2UR UR10, SR_CgaCtaId ;  /* 0x00000000000aa9c3 */ /* 0x000ee20000008800 */
[----:B------:R-:W-:Y:S01]  /*0630*/  LEA.HI R0, R8, R8, RZ, 0x1 ;  /* 0x0000000808007211 */ /* 0x000fe200078f08ff */
[----:B-1----:R-:W-:Y:S01]  /*0640*/  IMAD.MOV R12, RZ, RZ, -R12 ;  /* 0x000000ffff0c7224 */ /* 0x002fe200078e0a0c */
[----:B------:R-:W-:Y:S01]  /*0650*/  @!UP2 UMOV UR9, 0x400 ;  /* 0x000004000009a882 */ /* 0x000fe20000000000 */
[----:B------:R-:W-:Y:S01]  /*0660*/  FMUL R2, R2, UR4 ;  /* 0x0000000402027c20 */ /* 0x000fe20008400000 */
[----:B------:R-:W-:Y:S01]  /*0670*/  LOP3.LUT R11, R0, 0xfffffffe, RZ, 0xc0, !PT ;  /* 0xfffffffe000b7812 */ /* 0x000fe200078ec0ff */
[----:B0-----:R-:W-:Y:S01]  /*0680*/  IMAD R20, R15, R12, UR12 ;  /* 0x0000000c0f147e24 */ /* 0x001fe2000f8e020c */
[----:B------:R-:W-:Y:S01]  /*0690*/  UMOV UR4, 0x20 ;  /* 0x0000002000047882 */ /* 0x000fe20000000000 */
[----:B------:R-:W-:Y:S01]  /*06a0*/  IMAD.SHL.U32 R9, R8, 0x4, RZ ;  /* 0x0000000408097824 */ /* 0x000fe200078e00ff */
[----:B------:R-:W-:-:S04]  /*06b0*/  @!UP1 UIADD3 UR4, -UR4, 0x100000, URZ ;  /* 0x0010000004049890 */ /* 0x000fc8000fffe13f */
[----:B------:R-:W-:Y:S02]  /*06c0*/  @!UP1 USHF.L.U32 UR5, UR4, 0xb, URZ ;  /* 0x0000000b04059899 */ /* 0x000fe4000800063f */
[----:B------:R-:W-:Y:S01]  /*06d0*/  @!UP1 USHF.L.U32 UR4, UR4, 0x1, URZ ;  /* 0x0000000104049899 */ /* 0x000fe2000800063f */
[C---:B------:R-:W-:Y:S01]  /*06e0*/  IMAD.IADD R11, R8.reuse, 0x1, -R11 ;  /* 0x00000001080b7824 */ /* 0x040fe200078e0a0b */
[----:B------:R-:W0:Y:S01]  /*06f0*/  F2I.U32.TRUNC.NTZ R2, R2 ;  /* 0x0000000200027305 */ /* 0x000e22000020f000 */
[----:B------:R-:W-:Y:S01]  /*0700*/  VOTEU.ALL UP4, P1 ;  /* 0x00000000003f7886 */ /* 0x000fe20000880000 */
[----:B------:R-:W-:Y:S01]  /*0710*/  LOP3.LUT R88, R8, 0xc, R9, 0x78, !PT ;  /* 0x0000000c08587812 */ /* 0x000fe200078e7809 */
[----:B--2---:R-:W-:Y:S01]  /*0720*/  @!UP1 ULEA UR8, UR7, UR6, 0x18 ;  /* 0x0000000607089291 */ /* 0x004fe2000f8ec03f */
[----:B------:R-:W-:Y:S01]  /*0730*/  ISETP.NE.AND P3, PT, R11, R20, PT ;  /* 0x000000140b00720c */ /* 0x000fe20003f65270 */
[----:B------:R-:W-:-:S04]  /*0740*/  @!UP2 UIADD3 UR6, -UR11, 0x100000, URZ ;  /* 0x001000000b06a890 */ /* 0x000fc8000fffe13f */
[----:B------:R-:W-:Y:S02]  /*0750*/  @!UP2 USHF.L.U32 UR7, UR6, 0xb, URZ ;  /* 0x0000000b0607a899 */ /* 0x000fe4000800063f */
[----:B------:R-:W-:Y:S01]  /*0760*/  @!UP2 USHF.L.U32 UR6, UR6, 0x1, URZ ;  /* 0x000000010606a899 */ /* 0x000fe2000800063f */
[----:B------:R-:W-:Y:S01]  /*0770*/  ISETP.GE.U32.AND P6, PT, R33, 0x2, PT ;  /* 0x000000022100780c */ /* 0x000fe20003fc6070 */
[----:B------:R-:W-:Y:S01]  /*0780*/  VOTEU.ALL UP5, P1 ;  /* 0x00000000003f7886 */ /* 0x000fe200008a0000 */
[----:B------:R-:W-:Y:S01]  /*0790*/  VOTEU.ALL UP1, P0 ;  /* 0x00000000003f7886 */ /* 0x000fe20000020000 */
[----:B------:R-:W-:Y:S02]  /*07a0*/  LOP3.LUT P0, RZ, R4, 0x7, RZ, 0xc0, !PT ;  /* 0x0000000704ff7812 */ /* 0x000fe4000780c0ff */
[----:B------:R-:W-:Y:S01]  /*07b0*/  R2UR UR43, R16 ;  /* 0x00000000102b72ca */ /* 0x000fe200000e0000 */
[----:B---3--:R-:W-:Y:S01]  /*07c0*/  @!UP2 ULEA UR9, UR10, UR9, 0x18 ;  /* 0x000000090a09a291 */ /* 0x008fe2000f8ec03f */
[C---:B------:R-:W-:Y:S01]  /*07d0*/  ISETP.LT.U32.AND P0, PT, R88.reuse, 0x2, !P0 ;  /* 0x000000025800780c */ /* 0x040fe20004701070 */
[----:B0-----:R-:W-:Y:S01]  /*07e0*/  IMAD.MOV R24, RZ, RZ, -R2 ;  /* 0x000000ffff187224 */ /* 0x001fe200078e0a02 */
[----:B------:R-:W-:Y:S01]  /*07f0*/  VOTEU.ALL UP2, P1 ;  /* 0x00000000003f7886 */ /* 0x000fe20000840000 */
[----:B------:R-:W-:Y:S01]  /*0800*/  @P3 LEA.HI R0, R88, R88, RZ, 0x1 ;  /* 0x0000005858003211 */ /* 0x000fe200078f08ff */
[----:B------:R-:W0:Y:S02]  /*0810*/  FENCE.VIEW.ASYNC.S ;  /* 0x00000000000073c6 */ /* 0x000e240000000000 */
[----:B0-----:R0:W1:Y:S01]  /*0820*/  @!UP0 SYNCS.EXCH.64 URZ, [UR8+0x80], UR4 ;  /* 0x00008004083f85b2 */ /* 0x0010620008000100 */
[----:B------:R-:W-:Y:S01]  /*0830*/  ISETP.NE.AND P1, PT, R14, 0x3, PT ;  /* 0x000000030e00780c */ /* 0x000fe20003f25270 */
[----:B-----5:R-:W-:Y:S01]  /*0840*/  IMAD R9, R21, R24, R6 ;  /* 0x0000001815097224 */ /* 0x020fe200078e0206 */
[----:B------:R-:W-:-:S02]  /*0850*/  @P3 SHF.R.S32.HI R0, RZ, 0x1, R0 ;  /* 0x00000001ff003819 */ /* 0x000fc40000011400 */
[----:B------:R-:W-:Y:S02]  /*0860*/  ISETP.EQ.OR P1, PT, R14, RZ, !P1 ;  /* 0x000000ff0e00720c */ /* 0x000fe40004f22670 */
[----:B------:R-:W-:Y:S02]  /*0870*/  @P3 ISETP.NE.AND P5, PT, R0, R9, PT ;  /* 0x000000090000320c */ /* 0x000fe40003fa5270 */
[----:B------:R-:W-:Y:S02]  /*0880*/  ISETP.EQ.AND P1, PT, R10, RZ, P1 ;  /* 0x000000ff0a00720c */ /* 0x000fe40000f22270 */
[----:B------:R-:W-:Y:S02]  /*0890*/  SEL R0, RZ, 0x1, !P0 ;  /* 0x00000001ff007807 */ /* 0x000fe40004000000 */
[----:B------:R-:W-:Y:S02]  /*08a0*/  @P3 SEL R89, RZ, 0x1, P5 ;  /* 0x00000001ff593807 */ /* 0x000fe40002800000 */
[----:B------:R-:W-:Y:S01]  /*08b0*/  SEL R23, RZ, 0x1, !P1 ;  /* 0x00000001ff177807 */ /* 0x000fe20004800000 */
[----:B------:R0:W2:Y:S01]  /*08c0*/  @!UP1 SYNCS.EXCH.64 URZ, [UR8+0x88], UR4 ;  /* 0x00008804083f95b2 */ /* 0x0000a20008000100 */
[----:B------:R-:W-:Y:S01]  /*08d0*/  NOP ;  /* 0x0000000000007918 */ /* 0x000fe20000000000 */
[----:B------:R-:W-:-:S02]  /*08e0*/  LOP3.LUT R89, R89, R0, RZ, 0xc0, !PT ;  /* 0x0000000059597212 */ /* 0x000fc400078ec0ff */
[----:B------:R-:W-:Y:S01]  /*08f0*/  SEL R23, R23, 0x2, P6 ;  /* 0x0000000217177807 */ /* 0x000fe20003000000 */
[----:B------:R0:W3:Y:S01]  /*0900*/  @!UP2 SYNCS.EXCH.64 URZ, [UR9+0x60], UR6 ;  /* 0x00006006093fa5b2 */ /* 0x0000e20008000100 */
[----:B------:R0:W4:Y:S01]  /*0910*/  @!UP3 SYNCS.EXCH.64 URZ, [UR9+0x68], UR6 ;  /* 0x00006806093fb5b2 */ /* 0x0001220008000100 */
[----:B------:R0:W0:Y:S01]  /*0920*/  @!UP4 SYNCS.EXCH.64 URZ, [UR9+0x70], UR6 ;  /* 0x00007006093fc5b2 */ /* 0x0000220008000100 */
[----:B------:R0:W0:Y:S01]  /*0930*/  @!UP5 SYNCS.EXCH.64 URZ, [UR9+0x78], UR6 ;  /* 0x00007806093fd5b2 */ /* 0x0000220008000100 */
[----:B------:R-:W-:Y:S01]  /*0940*/  NOP ;  /* 0x0000000000007918 */ /* 0x000fe20000000000 */
[----:B-1----:R-:W-:Y:S05]  /*0950*/  @!P2 BRA `(.L_x_3) ;  /* 0x000000000008a947 */ /* 0x002fea0003800000 */
[----:B0-234-:R-:W-:Y:S01]  /*0960*/  UCGABAR_ARV ;  /* 0x00000000000079c7 */ /* 0x01dfe20008000000 */
[----:B------:R-:W-:Y:S05]  /*0970*/  BRA `(.L_x_4) ;  /* 0x0000000000047947 */ /* 0x000fea0003800000 */
.L_x_3:
[----:B0-234-:R-:W-:Y:S01]  /*0980*/  NOP ;  /* 0x0000000000007918 */ /* 0x01dfe20000000000 */
.L_x_4:
[----:B------:R-:W-:Y:S01]  /*0990*/  ULDC.64 UR4, c[0x0][0x598] ;  /* 0x0001660000047ab9 */ /* 0x000fe20000000a00 */
[----:B------:R-:W-:Y:S01]  /*09a0*/  ULDC.64 UR36, c[0x0][0x208] ;  /* 0x0000820000247ab9 */ /* 0x000fe20000000a00 */
[----:B------:R-:W-:-:S04]  /*09b0*/  ISETP.NE.U32.AND P0, PT, RZ, UR4, PT ;  /* 0x00000004ff007c0c */ /* 0x000fc8000bf05070 */
[----:B------:R-:W-:-:S13]  /*09c0*/  ISETP.NE.AND.EX P0, PT, RZ, UR5, PT, P0 ;  /* 0x00000005ff007c0c */ /* 0x000fda000bf05300 */
[----:B------:R-:W-:Y:S05]  /*09d0*/  @!P0 BRA `(.L_x_5) ;  /* 0x00000000001c8947 */ /* 0x000fea0003800000 */
[----:B------:R-:W0:Y:S02]  /*09e0*/  LDC.64 R8, c[0x0][0x598] ;  /* 0x00016600ff087b82 */ /* 0x000e240000000a00 */
[----:B0-----:R-:W2:Y:S02]  /*09f0*/  LDG.E.64 R8, desc[UR36][R8.64] ;  /* 0x0000002408087981 */ /* 0x001ea4000c1e1b00 */
[----:B--2---:R-:W-:-:S04]  /*0a00*/  ISETP.NE.U32.AND P0, PT, R8, RZ, PT ;  /* 0x000000ff0800720c */ /* 0x004fc80003f05070 */
[----:B------:R-:W-:-:S13]  /*0a10*/  ISETP.NE.AND.EX P0, PT, R9, RZ, PT, P0 ;  /* 0x000000ff0900720c */ /* 0x000fda0003f05300 */
[----:B------:R-:W-:Y:S05]  /*0a20*/  @!P0 BRA `(.L_x_5) ;  /* 0x0000000000088947 */ /* 0x000fea0003800000 */
[----:B------:R0:W5:Y:S01]  /*0a30*/  LD.E R90, desc[UR36][R8.64] ;  /* 0x00000024085a7980 */ /* 0x000162000c101900 */
[----:B------:R-:W-:Y:S05]  /*0a40*/  BRA `(.L_x_6) ;  /* 0x0000000000247947 */ /* 0x000fea0003800000 */
.L_x_5:
[----:B------:R-:W-:Y:S02]  /*0a50*/  ULDC.64 UR4, c[0x0][0x588] ;  /* 0x0001620000047ab9 */ /* 0x000fe40000000a00 */
[----:B------:R-:W-:-:S04]  /*0a60*/  ISETP.NE.U32.AND P0, PT, RZ, UR4, PT ;  /* 0x00000004ff007c0c */ /* 0x000fc8000bf05070 */
[----:B------:R-:W-:-:S13]  /*0a70*/  ISETP.NE.AND.EX P0, PT, RZ, UR5, PT, P0 ;  /* 0x00000005ff007c0c */ /* 0x000fda000bf05300 */
[----:B------:R-:W-:Y:S05]  /*0a80*/  @!P0 BRA `(.L_x_7) ;  /* 0x00000000000c8947 */ /* 0x000fea0003800000 */
[----:B------:R-:W0:Y:S02]  /*0a90*/  LDC.64 R90, c[0x0][0x588] ;  /* 0x00016200ff5a7b82 */ /* 0x000e240000000a00 */
[----:B0-----:R1:W5:Y:S01]  /*0aa0*/  LDG.E R90, desc[UR36][R90.64] ;  /* 0x000000245a5a7981 */ /* 0x001362000c1e1900 */
[----:B------:R-:W-:Y:S05]  /*0ab0*/  BRA `(.L_x_6) ;  /* 0x0000000000087947 */ /* 0x000fea0003800000 */
.L_x_7:
[----:B------:R-:W-:Y:S02]  /*0ac0*/  ULDC UR4, c[0x0][0x580] ;  /* 0x0001600000047ab9 */ /* 0x000fe40000000800 */
[----:B------:R-:W-:-:S07]  /*0ad0*/  IMAD.U32 R90, RZ, RZ, UR4 ;  /* 0x00000004ff5a7e24 */ /* 0x000fce000f8e00ff */
.L_x_6:
[----:B------:R-:W-:Y:S02]  /*0ae0*/  ULDC.64 UR4, c[0x0][0x5a0] ;  /* 0x0001680000047ab9 */ /* 0x000fe40000000a00 */
[----:B------:R-:W-:-:S04]  /*0af0*/  ISETP.NE.U32.AND P0, PT, RZ, UR4, PT ;  /* 0x00000004ff007c0c */ /* 0x000fc8000bf05070 */
[----:B------:R-:W-:-:S13]  /*0b00*/  ISETP.NE.AND.EX P0, PT, RZ, UR5, PT, P0 ;  /* 0x00000005ff007c0c */ /* 0x000fda000bf05300 */
[----:B------:R-:W-:Y:S05]  /*0b10*/  @!P0 BRA `(.L_x_8) ;  /* 0x00000000001c8947 */ /* 0x000fea0003800000 */
[----:B0-----:R-:W0:Y:S02]  /*0b20*/  LDC.64 R8, c[0x0][0x5a0] ;  /* 0x00016800ff087b82 */ /* 0x001e240000000a00 */
[----:B0-----:R-:W2:Y:S02]  /*0b30*/  LDG.E.64 R8, desc[UR36][R8.64] ;  /* 0x0000002408087981 */ /* 0x001ea4000c1e1b00 */
[----:B--2---:R-:W-:-:S04]  /*0b40*/  ISETP.NE.U32.AND P0, PT, R8, RZ, PT ;  /* 0x000000ff0800720c */ /* 0x004fc80003f05070 */
[----:B------:R-:W-:-:S13]  /*0b50*/  ISETP.NE.AND.EX P0, PT, R9, RZ, PT, P0 ;  /* 0x000000ff0900720c */ /* 0x000fda0003f05300 */
[----:B------:R-:W-:Y:S05]  /*0b60*/  @!P0 BRA `(.L_x_8) ;  /* 0x0000000000088947 */ /* 0x000fea0003800000 */
[----:B-1----:R0:W5:Y:S01]  /*0b70*/  LD.E R91, desc[UR36][R8.64] ;  /* 0x00000024085b7980 */ /* 0x002162000c101900 */
[----:B------:R-:W-:Y:S05]  /*0b80*/  BRA `(.L_x_9) ;  /* 0x0000000000247947 */ /* 0x000fea0003800000 */
.L_x_8:
[----:B------:R-:W-:Y:S02]  /*0b90*/  ULDC.64 UR4, c[0x0][0x590] ;  /* 0x0001640000047ab9 */ /* 0x000fe40000000a00 */
[----:B------:R-:W-:-:S04]  /*0ba0*/  ISETP.NE.U32.AND P0, PT, RZ, UR4, PT ;  /* 0x00000004ff007c0c */ /* 0x000fc8000bf05070 */
[----:B------:R-:W-:-:S13]  /*0bb0*/  ISETP.NE.AND.EX P0, PT, RZ, UR5, PT, P0 ;  /* 0x00000005ff007c0c */ /* 0x000fda000bf05300 */
[----:B------:R-:W-:Y:S05]  /*0bc0*/  @!P0 BRA `(.L_x_10) ;  /* 0x00000000000c8947 */ /* 0x000fea0003800000 */
[----:B0-----:R-:W1:Y:S02]  /*0bd0*/  LDC.64 R8, c[0x0][0x590] ;  /* 0x00016400ff087b82 */ /* 0x001e640000000a00 */
[----:B-1----:R1:W5:Y:S01]  /*0be0*/  LDG.E R91, desc[UR36][R8.64] ;  /* 0x00000024085b7981 */ /* 0x002362000c1e1900 */
[----:B------:R-:W-:Y:S05]  /*0bf0*/  BRA `(.L_x_9) ;  /* 0x0000000000087947 */ /* 0x000fea0003800000 */
.L_x_10:
[----:B------:R-:W-:Y:S02]  /*0c00*/  ULDC UR4, c[0x0][0x584] ;  /* 0x0001610000047ab9 */ /* 0x000fe40000000800 */
[----:B-1----:R-:W-:-:S07]  /*0c10*/  IMAD.U32 R91, RZ, RZ, UR4 ;  /* 0x00000004ff5b7e24 */ /* 0x002fce000f8e00ff */
.L_x_9:
[----:B------:R-:W2:Y:S01]  /*0c20*/  LDC R2, c[0x0][0x65c] ;  /* 0x00019700ff027b82 */ /* 0x000ea20000000800 */
[----:B------:R-:W-:Y:S01]  /*0c30*/  ULDC UR6, c[0x0][0x28c] ;  /* 0x0000a30000067ab9 */ /* 0x000fe20000000800 */
[----:B------:R-:W-:Y:S01]  /*0c40*/  ISETP.NE.AND P0, PT, R10, 0x2, PT ;  /* 0x000000020a00780c */ /* 0x000fe20003f05270 */
[----:B------:R-:W-:Y:S01]  /*0c50*/  UIADD3 UR6, UR6, 0x7f, URZ ;  /* 0x0000007f06067890 */ /* 0x000fe2000fffe03f */
[----:B01----:R-:W-:Y:S01]  /*0c60*/  IMAD.U32 R8, RZ, RZ, UR12 ;  /* 0x0000000cff087e24 */ /* 0x003fe2000f8e00ff */
[----:B------:R-:W-:Y:S01]  /*0c70*/  UMOV UR38, URZ ;  /* 0x0000003f00267c82 */ /* 0x000fe20008000000 */
[----:B------:R-:W-:Y:S01]  /*0c80*/  UMOV UR39, URZ ;  /* 0x0000003f00277c82 */ /* 0x000fe20008000000 */
[----:B------:R-:W-:Y:S01]  /*0c90*/  USHF.R.S32.HI UR7, URZ, 0x1f, UR6 ;  /* 0x0000001f3f077899 */ /* 0x000fe20008011406 */
[----:B------:R-:W-:-:S03]  /*0ca0*/  ULDC.64 UR8, c[0x0][0x650] ;  /* 0x0001940000087ab9 */ /* 0x000fc60000000a00 */
[----:B------:R-:W-:-:S04]  /*0cb0*/  ULEA.HI UR7, UR7, UR6, URZ, 0x7 ;  /* 0x0000000607077291 */ /* 0x000fc8000f8f383f */
[----:B------:R-:W-:Y:S01]  /*0cc0*/  USHF.R.S32.HI UR40, URZ, 0x7, UR7 ;  /* 0x000000073f287899 */ /* 0x000fe20008011407 */
[----:B--2---:R-:W-:-:S13]  /*0cd0*/  ISETP.NE.AND P1, PT, R2, 0x1, PT ;  /* 0x000000010200780c */ /* 0x004fda0003f25270 */
[----:B------:R-:W0:Y:S01]  /*0ce0*/  @P1 LDC R17, c[0x0][0x10] ;  /* 0x00000400ff111b82 */ /* 0x000e220000000800 */
[----:B------:R-:W-:Y:S02]  /*0cf0*/  @P1 IMAD.MOV.U32 R7, RZ, RZ, RZ ;  /* 0x000000ffff071224 */ /* 0x000fe400078e00ff */
[----:B------:R-:W-:-:S05]  /*0d00*/  @P1 IMAD.MOV.U32 R9, RZ, RZ, RZ ;  /* 0x000000ffff091224 */ /* 0x000fca00078e00ff */
[----:B------:R-:W1:Y:S01]  /*0d10*/  @!P1 LDC R11, c[0x0][0xc] ;  /* 0x00000300ff0b9b82 */ /* 0x000e620000000800 */
[----:B------:R-:W-:Y:S01]  /*0d20*/  ULDC UR4, c[0x0][0xc] ;  /* 0x0000030000047ab9 */ /* 0x000fe20000000800 */
[----:B------:R-:W-:Y:S02]  /*0d30*/  ULDC UR5, c[0x0][0x10] ;  /* 0x0000040000057ab9 */ /* 0x000fe40000000800 */
[----:B------:R-:W-:-:S04]  /*0d40*/  UIMAD.WIDE.U32 UR4, UR4, UR5, URZ ;  /* 0x00000005040472a5 */ /* 0x000fc8000f8e003f */
[----:B------:R-:W2:Y:S01]  /*0d50*/  LDC R0, c[0x0][0x14] ;  /* 0x00000500ff007b82 */ /* 0x000ea20000000800 */
[----:B0-----:R-:W-:-:S04]  /*0d60*/  @P1 IMAD.WIDE.U32 R16, R17, UR12, R6 ;  /* 0x0000000c11101c25 */ /* 0x001fc8000f8e0006 */
[----:B------:R-:W-:Y:S02]  /*0d70*/  @P1 IMAD.IADD R17, R17, 0x1, R9 ;  /* 0x0000000111111824 */ /* 0x000fe400078e0209 */
[----:B------:R-:W-:Y:S02]  /*0d80*/  IMAD.MOV.U32 R9, RZ, RZ, RZ ;  /* 0x000000ffff097224 */ /* 0x000fe400078e00ff */
[----:B-1----:R-:W-:-:S04]  /*0d90*/  @!P1 IMAD.WIDE.U32 R8, R6, R11, R8 ;  /* 0x0000000b06089225 */ /* 0x002fc800078e0008 */
[----:B------:R-:W-:Y:S02]  /*0da0*/  @!P1 IMAD.MOV.U32 R16, RZ, RZ, R8 ;  /* 0x000000ffff109224 */ /* 0x000fe400078e0008 */
[----:B--2---:R-:W-:-:S04]  /*0db0*/  IMAD.WIDE.U32 R12, R0, UR4, RZ ;  /* 0x00000004000c7c25 */ /* 0x004fc8000f8e00ff */
[----:B------:R-:W-:Y:S01]  /*0dc0*/  IMAD R10, R0, UR5, RZ ;  /* 0x00000005000a7c24 */ /* 0x000fe2000f8e02ff */
[----:B------:R0:W-:Y:S01]  /*0dd0*/  STL.64 [R1], R12 ;  /* 0x0000000c01007387 */ /* 0x0001e20000100a00 */
[----:B------:R-:W-:Y:S02]  /*0de0*/  @!P1 IMAD.MOV.U32 R17, RZ, RZ, R9 ;  /* 0x000000ffff119224 */ /* 0x000fe400078e0009 */
[----:B------:R-:W-:Y:S01]  /*0df0*/  IMAD.IADD R0, R13, 0x1, R10 ;  /* 0x000000010d007824 */ /* 0x000fe200078e020a */
[----:B------:R-:W-:Y:S06]  /*0e00*/  @P0 BRA `(.L_x_11) ;  /* 0x0000000000200947 */ /* 0x000fec0003800000 */
[----:B------:R-:W-:Y:S01]  /*0e10*/  UISETP.GE.U32.AND UP0, UPT, UR40, 0x5, UPT ;  /* 0x000000052800788c */ /* 0x000fe2000bf06070 */
[----:B------:R-:W-:Y:S01]  /*0e20*/  IADD3 R16, P0, R16, R12, RZ ;  /* 0x0000000c10107210 */ /* 0x000fe20007f1e0ff */
[----:B------:R-:W-:Y:S01]  /*0e30*/  UIMAD.WIDE.U32 UR4, UR40, -0x33333333, URZ ;  /* 0xcccccccd280478a5 */ /* 0x000fe2000f8e003f */
[----:B------:R-:W-:-:S03]  /*0e40*/  UMOV UR39, URZ ;  /* 0x0000003f00277c82 */ /* 0x000fc60008000000 */
[----:B------:R-:W-:Y:S01]  /*0e50*/  USHF.R.U32.HI UR4, URZ, 0x2, UR5 ;  /* 0x000000023f047899 */ /* 0x000fe20008011605 */
[----:B------:R-:W-:-:S03]  /*0e60*/  IMAD.X R17, R0, 0x1, R17, P0 ;  /* 0x0000000100117824 */ /* 0x000fc600000e0611 */
[----:B------:R-:W-:Y:S02]  /*0e70*/  UIMAD UR38, UR4, -0x5, UR40 ;  /* 0xfffffffb042678a4 */ /* 0x000fe4000f8e0228 */
[----:B------:R-:W-:-:S12]  /*0e80*/  @UP0 ULOP3.LUT UR39, UR4, 0x1, URZ, 0xc0, !UPT ;  /* 0x0000000104270892 */ /* 0x000fd8000f8ec03f */
.L_x_11:
[----:B------:R-:W-:Y:S01]  /*0e90*/  ISETP.GE.U32.AND P0, PT, R16, UR8, PT ;  /* 0x0000000810007c0c */ /* 0x000fe2000bf06070 */
[----:B------:R-:W-:Y:S01]  /*0ea0*/  IMAD.MOV.U32 R22, RZ, RZ, -0x1 ;  /* 0xffffffffff167424 */ /* 0x000fe200078e00ff */
[----:B------:R-:W-:Y:S01]  /*0eb0*/  PRMT R8, RZ, 0x7610, R8 ;  /* 0x00007610ff087816 */ /* 0x000fe20000000008 */
[----:B------:R-:W-:Y:S01]  /*0ec0*/  IMAD.MOV.U32 R19, RZ, RZ, -0x1 ;  /* 0xffffffffff137424 */ /* 0x000fe200078e00ff */
[----:B------:R-:W-:Y:S01]  /*0ed0*/  ISETP.GE.U32.AND.EX P0, PT, R17, UR9, PT, P0 ;  /* 0x0000000911007c0c */ /* 0x000fe2000bf06100 */
[----:B------:R-:W-:-:S12]  /*0ee0*/  IMAD.MOV.U32 R18, RZ, RZ, -0x1 ;  /* 0xffffffffff127424 */ /* 0x000fd800078e00ff */
[----:B------:R-:W-:Y:S05]  /*0ef0*/  @P0 BRA `(.L_x_12) ;  /* 0x0000000400240947 */ /* 0x000fea0003800000 */
[----:B------:R-:W1:Y:S01]  /*0f00*/  LDC.64 R18, c[0x0][0x628] ;  /* 0x00018a00ff127b82 */ /* 0x000e620000000a00 */
[----:B------:R-:W-:Y:S02]  /*0f10*/  IMAD.MOV.U32 R8, RZ, RZ, R16 ;  /* 0x000000ffff087224 */ /* 0x000fe400078e0010 */
[----:B------:R-:W-:-:S05]  /*0f20*/  IMAD.MOV.U32 R9, RZ, RZ, R17 ;  /* 0x000000ffff097224 */ /* 0x000fca00078e0011 */
[----:B------:R-:W2:Y:S08]  /*0f30*/  LDC R22, c[0x0][0x630] ;  /* 0x00018c00ff167b82 */ /* 0x000eb00000000800 */
[----:B------:R-:W3:Y:S01]  /*0f40*/  LDC.64 R26, c[0x0][0x620] ;  /* 0x00018800ff1a7b82 */ /* 0x000ee20000000a00 */
[----:B-1----:R-:W-:-:S04]  /*0f50*/  ISETP.NE.U32.AND P0, PT, R18, RZ, PT ;  /* 0x000000ff1200720c */ /* 0x002fc80003f05070 */
[----:B------:R-:W-:-:S13]  /*0f60*/  ISETP.NE.AND.EX P0, PT, R19, RZ, PT, P0 ;  /* 0x000000ff1300720c */ /* 0x000fda0003f05300 */
[----:B--23--:R-:W-:Y:S05]  /*0f70*/  @!P0 BRA `(.L_x_13) ;  /* 0x0000000000288947 */ /* 0x00cfea0003800000 */
[----:B0-----:R-:W0:Y:S02]  /*0f80*/  LDC R13, c[0x0][0x634] ;  /* 0x00018d00ff0d7b82 */ /* 0x001e240000000800 */
[----:B0-----:R-:W-:-:S05]  /*0f90*/  IADD3 R13, P0, R16, R13, RZ ;  /* 0x0000000d100d7210 */ /* 0x001fca0007f1e0ff */
[----:B------:R-:W-:-:S04]  /*0fa0*/  IMAD.X R15, RZ, RZ, R17, P0 ;  /* 0x000000ffff0f7224 */ /* 0x000fc800000e0611 */
[----:B------:R-:W-:-:S04]  /*0fb0*/  IMAD.WIDE.U32 R8, R15, R18, RZ ;  /* 0x000000120f087225 */ /* 0x000fc800078e00ff */
[----:B------:R-:W-:-:S04]  /*0fc0*/  IMAD.WIDE.U32 R10, P0, R13, R19, R8 ;  /* 0x000000130d0a7225 */ /* 0x000fc80007800008 */
[----:B------:R-:W-:-:S04]  /*0fd0*/  IMAD.WIDE.U32 R8, R13, R18, RZ ;  /* 0x000000120d087225 */ /* 0x000fc800078e00ff */
[----:B------:R-:W-:Y:S01]  /*0fe0*/  IMAD.X R13, RZ, RZ, RZ, P0 ;  /* 0x000000ffff0d7224 */ /* 0x000fe200000e06ff */
[----:B------:R-:W-:Y:S01]  /*0ff0*/  IADD3 RZ, P0, R9, R10, RZ ;  /* 0x0000000a09ff7210 */ /* 0x000fe20007f1e0ff */
[----:B------:R-:W-:-:S04]  /*1000*/  IMAD.MOV.U32 R12, RZ, RZ, R11 ;  /* 0x000000ffff0c7224 */ /* 0x000fc800078e000b */
[----:B------:R-:W-:-:S08]  /*1010*/  IMAD.WIDE.U32.X R8, R15, R19, R12, P0 ;  /* 0x000000130f087225 */ /* 0x000fd000000e040c */
.L_x_13:
[----:B------:R-:W1:Y:S01]  /*1020*/  LDC.64 R28, c[0x0][0x640] ;  /* 0x00019000ff1c7b82 */ /* 0x000e620000000a00 */
[-CC-:B------:R-:W-:Y:S01]  /*1030*/  SHF.R.U64 R32, R8, R22.reuse, R9.reuse ;  /* 0x0000001608207219 */ /* 0x180fe20000001209 */
[----:B------:R-:W-:Y:S01]  /*1040*/  IMAD.MOV.U32 R31, RZ, RZ, 0x1 ;  /* 0x00000001ff1f7424 */ /* 0x000fe200078e00ff */
[----:B------:R-:W-:Y:S02]  /*1050*/  SHF.R.U32.HI R8, RZ, R22, R9 ;  /* 0x00000016ff087219 */ /* 0x000fe40000011609 */
[----:B------:R-:W-:-:S03]  /*1060*/  IADD3 R11, P0, RZ, -R32, RZ ;  /* 0x80000020ff0b7210 */ /* 0x000fc60007f1e0ff */
[----:B0-----:R-:W0:Y:S02]  /*1070*/  LDC R12, c[0x0][0x618] ;  /* 0x00018600ff0c7b82 */ /* 0x001e240000000800 */
[----:B------:R-:W-:-:S04]  /*1080*/  IMAD.X R9, RZ, RZ, ~R8, P0 ;  /* 0x000000ffff097224 */ /* 0x000fc800000e0e08 */
[-C--:B------:R-:W-:Y:S02]  /*1090*/  IMAD R10, R9, R26.reuse, RZ ;  /* 0x0000001a090a7224 */ /* 0x080fe400078e02ff */
[----:B------:R-:W2:Y:S01]  /*10a0*/  LDC R13, c[0x0][0x608] ;  /* 0x00018200ff0d7b82 */ /* 0x000ea20000000800 */
[----:B------:R-:W-:-:S04]  /*10b0*/  IMAD.WIDE.U32 R8, R11, R26, R16 ;  /* 0x0000001a0b087225 */ /* 0x000fc800078e0010 */
[----:B------:R-:W-:-:S03]  /*10c0*/  IMAD R11, R11, R27, R10 ;  /* 0x0000001b0b0b7224 */ /* 0x000fc600078e020a */
[----:B------:R-:W3:Y:S01]  /*10d0*/  LDC R18, c[0x0][0x658] ;  /* 0x00019600ff127b82 */ /* 0x000ee20000000800 */
[----:B------:R-:W-:Y:S01]  /*10e0*/  IMAD.IADD R9, R9, 0x1, R11 ;  /* 0x0000000109097824 */ /* 0x000fe200078e020b */
[----:B-1----:R-:W-:Y:S01]  /*10f0*/  ISETP.NE.U32.AND P0, PT, R28, RZ, PT ;  /* 0x000000ff1c00720c */ /* 0x002fe20003f05070 */
[----:B------:R-:W-:-:S03]  /*1100*/  IMAD.MOV.U32 R11, RZ, RZ, -0x1 ;  /* 0xffffffffff0b7424 */ /* 0x000fc600078e00ff */
[----:B------:R-:W-:Y:S02]  /*1110*/  ISETP.NE.AND.EX P0, PT, R29, RZ, PT, P0 ;  /* 0x000000ff1d00720c */ /* 0x000fe40003f05300 */
[----:B------:R-:W1:Y:S01]  /*1120*/  LDC R27, c[0x0][0x600] ;  /* 0x00018000ff1b7b82 */ /* 0x000e620000000800 */
[-CC-:B0-----:R-:W-:Y:S02]  /*1130*/  SHF.R.U64 R25, R8, R12.reuse, R9.reuse ;  /* 0x0000000c08197219 */ /* 0x181fe40000001209 */
[----:B------:R-:W-:-:S05]  /*1140*/  SHF.R.U32.HI R8, RZ, R12, R9 ;  /* 0x0000000cff087219 */ /* 0x000fca0000011609 */
[----:B------:R-:W0:Y:S01]  /*1150*/  LDC R22, c[0x0][0x648] ;  /* 0x00019200ff167b82 */ /* 0x000e220000000800 */
[-CC-:B--2---:R-:W-:Y:S02]  /*1160*/  SHF.R.U64 R34, R25, R13.reuse, R8.reuse ;  /* 0x0000000d19227219 */ /* 0x184fe40000001208 */
[----:B------:R-:W-:-:S05]  /*1170*/  SHF.R.U32.HI R9, RZ, R13, R8 ;  /* 0x0000000dff097219 */ /* 0x000fca0000011608 */
[----:B------:R-:W2:Y:S01]  /*1180*/  LDC R26, c[0x0][0x638] ;  /* 0x00018e00ff1a7b82 */ /* 0x000ea20000000800 */
[-C--:B---3--:R-:W-:Y:S02]  /*1190*/  SHF.L.U32 R8, R11, R18.reuse, RZ ;  /* 0x000000120b087219 */ /* 0x088fe400000006ff */
[--C-:B------:R-:W-:Y:S02]  /*11a0*/  SHF.R.U64 R36, R34, R18, R9.reuse ;  /* 0x0000001222247219 */ /* 0x100fe40000001209 */
[----:B------:R-:W-:Y:S02]  /*11b0*/  LOP3.LUT R15, RZ, R8, RZ, 0x33, !PT ;  /* 0x00000008ff0f7212 */ /* 0x000fe400078e33ff */
[----:B------:R-:W-:Y:S01]  /*11c0*/  SHF.R.U32.HI R9, RZ, R18, R9 ;  /* 0x00000012ff097219 */ /* 0x000fe20000011609 */
[----:B------:R-:W3:Y:S01]  /*11d0*/  LDC R30, c[0x0][0x610] ;  /* 0x00018400ff1e7b82 */ /* 0x000ee20000000800 */
[----:B------:R-:W-:Y:S01]  /*11e0*/  IMAD.MOV.U32 R8, RZ, RZ, R36 ;  /* 0x000000ffff087224 */ /* 0x000fe200078e0024 */
[----:B------:R-:W-:Y:S06]  /*11f0*/  @!P0 BRA `(.L_x_14) ;  /* 0x0000000000288947 */ /* 0x000fec0003800000 */
[----:B------:R-:W4:Y:S02]  /*1200*/  LDC R13, c[0x0][0x64c] ;  /* 0x00019300ff0d7b82 */ /* 0x000f240000000800 */
[----:B----4-:R-:W-:-:S05]  /*1210*/  IADD3 R13, P0, R36, R13, RZ ;  /* 0x0000000d240d7210 */ /* 0x010fca0007f1e0ff */
        /* <DEDUP_REMOVED lines=8> */
.L_x_14:
[----:B0-----:R-:W-:Y:S01]  /*12a0*/  SHF.R.U64 R9, R8, R22, R9 ;  /* 0x0000001608097219 */ /* 0x001fe20000001209 */
[----:B-1----:R-:W-:Y:S01]  /*12b0*/  VIADD R10, R27, 0xffffffff ;  /* 0xffffffff1b0a7836 */ /* 0x002fe20000000000 */
[----:B------:R-:W-:Y:S01]  /*12c0*/  SHF.L.U32 R7, R31, R18, RZ ;  /* 0x000000121f077219 */ /* 0x000fe200000006ff */
[----:B------:R-:W-:Y:S01]  /*12d0*/  @P1 IMAD R20, R21, R24, R6 ;  /* 0x0000001815141224 */ /* 0x000fe200078e0206 */
[----:B------:R-:W-:Y:S01]  /*12e0*/  LOP3.LUT R8, R34, R15, RZ, 0xc0, !PT ;  /* 0x0000000f22087212 */ /* 0x000fe200078ec0ff */
[----:B------:R-:W-:Y:S01]  /*12f0*/  IMAD.MOV R11, RZ, RZ, -R9 ;  /* 0x000000ffff0b7224 */ /* 0x000fe200078e0a09 */
[----:B------:R-:W-:Y:S01]  /*1300*/  LOP3.LUT R10, R25, R10, RZ, 0xc0, !PT ;  /* 0x0000000a190a7212 */ /* 0x000fe200078ec0ff */
[----:B------:R-:W-:Y:S02]  /*1310*/  IMAD.MOV.U32 R18, RZ, RZ, R32 ;  /* 0x000000ffff127224 */ /* 0x000fe400078e0020 */
[----:B------:R-:W-:Y:S02]  /*1320*/  IMAD R7, R7, R9, R8 ;  /* 0x0000000907077224 */ /* 0x000fe400078e0208 */
[----:B--2---:R-:W-:-:S02]  /*1330*/  IMAD R6, R11, R26, R36 ;  /* 0x0000001a0b067224 */ /* 0x004fc400078e0224 */
[----:B---3--:R-:W-:Y:S02]  /*1340*/  IMAD R22, R7, R30, R20 ;  /* 0x0000001e07167224 */ /* 0x008fe400078e0214 */
[----:B------:R-:W-:Y:S02]  /*1350*/  IMAD R7, R6, R27, R10 ;  /* 0x0000001b06077224 */ /* 0x000fe400078e020a */
[----:B------:R-:W-:-:S03]  /*1360*/  IMAD.MOV.U32 R8, RZ, RZ, 0x1 ;  /* 0x00000001ff087424 */ /* 0x000fc600078e00ff */
[----:B------:R-:W-:Y:S02]  /*1370*/  SEL R19, R7, R22, !P1 ;  /* 0x0000001607137207 */ /* 0x000fe40004800000 */
[----:B------:R-:W-:-:S07]  /*1380*/  SEL R22, R22, R7, !P1 ;  /* 0x0000000716167207 */ /* 0x000fce0004800000 */
.L_x_12:
[----:B------:R-:W-:Y:S05]  /*1390*/  @!P2 BRA `(.L_x_15) ;  /* 0x00000000000ca947 */ /* 0x000fea0003800000 */
[----:B------:R-:W-:Y:S01]  /*13a0*/  UCGABAR_WAIT ;  /* 0x0000000000007dc7 */ /* 0x000fe20008000000 */
[----:B------:R-:W-:Y:S01]  /*13b0*/  CCTL.IVALL ;  /* 0x00000000ff00798f */ /* 0x000fe20002000000 */
[----:B------:R-:W-:Y:S05]  /*13c0*/  BRA `(.L_x_16) ;  /* 0x0000000000047947 */ /* 0x000fea0003800000 */
.L_x_15:
[----:B------:R-:W-:Y:S06]  /*13d0*/  BAR.SYNC.DEFER_BLOCKING 0x0 ;  /* 0x0000000000007b1d */ /* 0x000fec0000010000 */
.L_x_16:
[----:B------:R-:W-:Y:S05]  /*13e0*/  @!P4 BRA `(.L_x_17) ;  /* 0x00000048002cc947 */ /* 0x000fea0003800000 */
[----:B------:R-:W-:-:S13]  /*13f0*/  ISETP.GT.U32.AND P0, PT, R33, 0x1, PT ;  /* 0x000000012100780c */ /* 0x000fda0003f04070 */
[----:B------:R-:W-:Y:S05]  /*1400*/  @P0 EXIT ;  /* 0x000000000000094d */ /* 0x000fea0003800000 */
.L_x_18:
[----:B------:R-:W-:-:S08]  /*1410*/  NOP ;  /* 0x0000000000007918 */ /* 0x000fd00000000000 */
[----:B------:R-:W1:Y:S02]  /*1420*/  USETMAXREG.TRY_ALLOC.CTAPOOL UP0, 0xe8 ;  /* 0x000000e8000079c8 */ /* 0x000e640008000600 */
[----:B-1----:R-:W-:-:S13]  /*1430*/  PLOP3.LUT P0, PT, PT, PT, UP0, 0x80, 0x0 ;  /* 0x000000000000781c */ /* 0x002fda0003f0f008 */
[----:B------:R-:W-:Y:S05]  /*1440*/  @!P0 BRA `(.L_x_18) ;  /* 0xfffffffc00f08947 */ /* 0x000fea000383ffff */
[----:B------:R-:W-:-:S13]  /*1450*/  LOP3.LUT P0, RZ, R8, 0xff, RZ, 0xc0, !PT ;  /* 0x000000ff08ff7812 */ /* 0x000fda000780c0ff */
[----:B------:R-:W-:Y:S05]  /*1460*/  @!P0 EXIT ;  /* 0x000000000000894d */ /* 0x000fea0003800000 */
[----:B------:R-:W2:Y:S01]  /*1470*/  LDL.64 R10, [R1] ;  /* 0x00000000010a7983 */ /* 0x000ea20000100a00 */
[CC--:B------:R-:W-:Y:S01]  /*1480*/  LEA.HI R5, R3.reuse, R4.reuse, RZ, 0x2 ;  /* 0x0000000403057211 */ /* 0x0c0fe200078f10ff */
[----:B------:R-:W1:Y:S01]  /*1490*/  S2UR UR4, SR_CgaCtaId ;  /* 0x00000000000479c3 */ /* 0x000e620000008800 */
[----:B------:R-:W-:Y:S01]  /*14a0*/  LEA.HI R3, R3, R4, RZ, 0x5 ;  /* 0x0000000403037211 */ /* 0x000fe200078f28ff */
[----:B------:R-:W-:Y:S01]  /*14b0*/  UISETP.LT.AND UP0, UPT, UR40, 0x1, UPT ;  /* 0x000000012800788c */ /* 0x000fe2000bf01270 */
[--C-:B------:R-:W-:Y:S01]  /*14c0*/  SHF.R.S32.HI R92, RZ, 0x2, R5.reuse ;  /* 0x00000002ff5c7819 */ /* 0x100fe20000011405 */
[----:B------:R-:W-:Y:S01]  /*14d0*/  UIADD3 UR5, UR43, -0x1, URZ ;  /* 0xffffffff2b057890 */ /* 0x000fe2000fffe03f */
[----:B------:R-:W-:Y:S01]  /*14e0*/  SHF.R.S32.HI R7, RZ, 0x1f, R5 ;  /* 0x0000001fff077819 */ /* 0x000fe20000011405 */
[----:B------:R-:W-:Y:S01]  /*14f0*/  USEL UR42, UR40, 0x1, UP0 ;  /* 0x00000001282a7887 */ /* 0x000fe20008000000 */
[----:B------:R-:W-:Y:S01]  /*1500*/  SHF.R.S32.HI R3, RZ, 0x5, R3 ;  /* 0x00000005ff037819 */ /* 0x000fe20000011403 */
[----:B------:R-:W3:Y:S01]  /*1510*/  LDC R96, c[0x0][0x658] ;  /* 0x00019600ff607b82 */ /* 0x000ee20000000800 */
[----:B------:R-:W-:Y:S01]  /*1520*/  LEA.HI R7, R7, R92, RZ, 0x3 ;  /* 0x0000005c07077211 */ /* 0x000fe200078f18ff */
[----:B------:R-:W-:Y:S01]  /*1530*/  UMOV UR41, 0x400 ;  /* 0x0000040000297882 */ /* 0x000fe20000000000 */
[----:B------:R-:W-:Y:S01]  /*1540*/  LOP3.LUT R5, R5, 0xfffffffc, RZ, 0xc0, !PT ;  /* 0xfffffffc05057812 */ /* 0x000fe200078ec0ff */
[----:B------:R-:W-:Y:S01]  /*1550*/  UISETP.NE.AND UP0, UPT, UR5, URZ, UPT ;  /* 0x0000003f0500728c */ /* 0x000fe2000bf05270 */
[----:B------:R-:W-:Y:S01]  /*1560*/  LOP3.LUT R7, R7, 0xfffffff8, RZ, 0xc0, !PT ;  /* 0xfffffff807077812 */ /* 0x000fe200078ec0ff */
[----:B------:R-:W-:Y:S01]  /*1570*/  ULDC UR6, c[0x0][0x284] ;  /* 0x0000a10000067ab9 */ /* 0x000fe20000000800 */
[----:B------:R-:W-:Y:S01]  /*1580*/  USHF.L.U32 UR45, UR40, 0x1, URZ ;  /* 0x00000001282d7899 */ /* 0x000fe2000800063f */
[----:B------:R-:W4:Y:S01]  /*1590*/  LDC R6, c[0x0][0x288] ;  /* 0x0000a200ff067b82 */ /* 0x000f220000000800 */
[----:B------:R-:W-:Y:S01]  /*15a0*/  IMAD.IADD R5, R4, 0x1, -R5 ;  /* 0x0000000104057824 */ /* 0x000fe200078e0a05 */
[----:B------:R-:W-:Y:S01]  /*15b0*/  UIADD3 UR42, -UR42, UR40, URZ ;  /* 0x000000282a2a7290 */ /* 0x000fe2000fffe13f */
[----:B------:R-:W-:-:S02]  /*15c0*/  IMAD.IADD R92, R92, 0x1, -R7 ;  /* 0x000000015c5c7824 */ /* 0x000fc400078e0a07 */
[----:B------:R-:W-:Y:S02]  /*15d0*/  IMAD.MOV.U32 R7, RZ, RZ, 0x1 ;  /* 0x00000001ff077424 */ /* 0x000fe400078e00ff */
[--C-:B------:R-:W-:Y:S01]  /*15e0*/  IMAD R101, R3, -0x10, -R92.reuse ;  /* 0xfffffff003657824 */ /* 0x100fe200078e0a5c */
[----:B------:R-:W0:Y:S01]  /*15f0*/  LDC R99, c[0x0][0x600] ;  /* 0x00018000ff637b82 */ /* 0x000e220000000800 */
[--C-:B------:R-:W-:Y:S01]  /*1600*/  SHF.R.S32.HI R93, RZ, 0x1f, R92.reuse ;  /* 0x0000001fff5d7819 */ /* 0x100fe2000001145c */
[----:B-1----:R-:W-:Y:S01]  /*1610*/  ULEA UR41, UR4, UR41, 0x18 ;  /* 0x0000002904297291 */ /* 0x002fe2000f8ec03f */
[----:B------:R-:W-:Y:S01]  /*1620*/  IMAD.SHL.U32 R94, R5, 0x2, RZ ;  /* 0x00000002055e7824 */ /* 0x000fe200078e00ff */
[----:B------:R-:W-:Y:S01]  /*1630*/  USHF.L.U32 UR4, UR5, 0x3, URZ ;  /* 0x0000000305047899 */ /* 0x000fe2000800063f */
[----:B------:R-:W-:Y:S01]  /*1640*/  VIADD R101, R101, UR6 ;  /* 0x0000000665657c36 */ /* 0x000fe20008000000 */
[----:B------:R-:W-:Y:S01]  /*1650*/  USEL UR5, URZ, 0x1, UP0 ;  /* 0x000000013f057887 */ /* 0x000fe20008000000 */
[----:B------:R-:W-:Y:S01]  /*1660*/  IMAD.WIDE R92, R3, 0x10, R92 ;  /* 0x00000010035c7825 */ /* 0x000fe200078e025c */
[----:B------:R-:W-:Y:S01]  /*1670*/  UIADD3 UR46, UR41, 0x60, URZ ;  /* 0x00000060292e7890 */ /* 0x000fe2000fffe03f */
[----:B------:R-:W-:Y:S01]  /*1680*/  SHF.R.S32.HI R95, RZ, 0x1f, R94 ;  /* 0x0000001fff5f7819 */ /* 0x000fe2000001145e */
[----:B------:R-:W-:Y:S01]  /*1690*/  ULOP3.LUT UR4, UR4, 0x8, URZ, 0xc0, !UPT ;  /* 0x0000000804047892 */ /* 0x000fe2000f8ec03f */
[----:B------:R-:W-:Y:S01]  /*16a0*/  IMAD.MOV.U32 R3, RZ, RZ, -0x1 ;  /* 0xffffffffff037424 */ /* 0x000fe200078e00ff */
[----:B------:R-:W-:Y:S01]  /*16b0*/  ULEA UR43, UR43, UR46, 0x3 ;  /* 0x0000002e2b2b7291 */ /* 0x000fe2000f8e183f */
[----:B------:R-:W-:Y:S01]  /*16c0*/  IMAD.U32 R103, RZ, RZ, UR5 ;  /* 0x00000005ff677e24 */ /* 0x000fe2000f8e00ff */
[----:B------:R-:W-:-:S02]  /*16d0*/  ULOP3.LUT UR47, UR4, 0x8, URZ, 0x3c, !UPT ;  /* 0x00000008042f7892 */ /* 0x000fc4000f8e3c3f */
[-C--:B---3--:R-:W-:Y:S01]  /*16e0*/  SHF.L.U32 R3, R3, R96.reuse, RZ ;  /* 0x0000006003037219 */ /* 0x088fe200000006ff */
[----:B----4-:R-:W-:Y:S01]  /*16f0*/  IMAD R97, R5, -0x2, R6 ;  /* 0xfffffffe05617824 */ /* 0x010fe200078e0206 */
[----:B------:R-:W-:Y:S01]  /*1700*/  SHF.L.U32 R96, R7, R96, RZ ;  /* 0x0000006007607219 */ /* 0x000fe200000006ff */
[----:B------:R-:W-:Y:S01]  /*1710*/  ULOP3.LUT UR44, UR4, 0x18, URZ, 0x3c, !UPT ;  /* 0x00000018042c7892 */ /* 0x000fe2000f8e3c3f */
[----:B------:R-:W-:Y:S01]  /*1720*/  LOP3.LUT R100, RZ, R3, RZ, 0x33, !PT ;  /* 0x00000003ff647212 */ /* 0x000fe200078e33ff */
[----:B0-----:R-:W-:Y:S01]  /*1730*/  VIADD R99, R99, 0xffffffff ;  /* 0xffffffff63637836 */ /* 0x001fe20000000000 */
[----:B--2---:R-:W-:-:S09]  /*1740*/  SHF.L.U64.HI R98, R10, 0x1, R0 ;  /* 0x000000010a627819 */ /* 0x004fd20000010200 */
.L_x_170:
[----:B------:R-:W-:-:S04]  /*1750*/  SHF.L.U32 R0, R103, 0x1f, RZ ;  /* 0x0000001f67007819 */ /* 0x000fc800000006ff */
[----:B------:R-:W0:Y:S02]  /*1760*/  SYNCS.PHASECHK.TRANS64.TRYWAIT P0, [UR43+-0x8], R0 ;  /* 0xfffff800ff0075a7 */ /* 0x000e24000800016b */
[----:B01--4-:R-:W-:Y:S05]  /*1770*/  @!P0 BRA `(.L_x_19) ;  /* 0x0000005400788947 */ /* 0x013fea0003800000 */
.L_x_193:
[----:B------:R-:W-:Y:S02]  /*1780*/  ULDC UR4, c[0x0][0x28c] ;  /* 0x0000a30000047ab9 */ /* 0x000fe40000000800 */
[----:B------:R-:W-:-:S13]  /*1790*/  ISETP.LT.AND P0, PT, RZ, UR4, PT ;  /* 0x00000004ff007c0c */ /* 0x000fda000bf01270 */
[----:B------:R-:W-:Y:S05]  /*17a0*/  @P0 BRA `(.L_x_20) ;  /* 0x0000000000400947 */ /* 0x000fea0003800000 */
[----:B0-----:R-:W-:Y:S01]  /*17b0*/  MOV R0, 0x0 ;  /* 0x0000000000007802 */ /* 0x001fe20000000f00 */
[----:B------:R-:W-:Y:S01]  /*17c0*/  ULDC.64 UR4, c[0x4][0x68] ;  /* 0x01001a0000047ab9 */ /* 0x000fe20000000a00 */
[----:B------:R-:W-:Y:S01]  /*17d0*/  ULDC.64 UR6, c[0x4][0x8] ;  /* 0x0100020000067ab9 */ /* 0x000fe20000000a00 */
[----:B------:R-:W-:Y:S01]  /*17e0*/  IMAD.U32 R4, RZ, RZ, UR4 ;  /* 0x00000004ff047e24 */ /* 0x000fe2000f8e00ff */
[----:B------:R0:W1:Y:S01]  /*17f0*/  LDC.64 R14, c[0x4][R0] ;  /* 0x01000000000e7b82 */ /* 0x0000620000000a00 */
[----:B------:R-:W-:Y:S01]  /*1800*/  IMAD.U32 R5, RZ, RZ, UR5 ;  /* 0x00000005ff057e24 */ /* 0x000fe2000f8e00ff */
[----:B------:R-:W-:Y:S01]  /*1810*/  ULDC.64 UR4, c[0x4][0x70] ;  /* 0x01001c0000047ab9 */ /* 0x000fe20000000a00 */
[----:B------:R-:W-:Y:S02]  /*1820*/  IMAD.U32 R10, RZ, RZ, UR6 ;  /* 0x00000006ff0a7e24 */ /* 0x000fe4000f8e00ff */
[----:B------:R-:W-:Y:S02]  /*1830*/  IMAD.U32 R6, RZ, RZ, UR4 ;  /* 0x00000004ff067e24 */ /* 0x000fe4000f8e00ff */
[----:B------:R-:W-:-:S02]  /*1840*/  IMAD.U32 R7, RZ, RZ, UR5 ;  /* 0x00000005ff077e24 */ /* 0x000fc4000f8e00ff */
[----:B------:R-:W-:Y:S02]  /*1850*/  IMAD.U32 R11, RZ, RZ, UR7 ;  /* 0x00000007ff0b7e24 */ /* 0x000fe4000f8e00ff */
[----:B------:R-:W-:Y:S02]  /*1860*/  IMAD.MOV.U32 R8, RZ, RZ, 0x1e1 ;  /* 0x000001e1ff087424 */ /* 0x000fe400078e00ff */
[----:B------:R-:W-:Y:S02]  /*1870*/  IMAD.MOV.U32 R12, RZ, RZ, 0x1 ;  /* 0x00000001ff0c7424 */ /* 0x000fe400078e00ff */
[----:B0-----:R-:W-:-:S07]  /*1880*/  IMAD.MOV.U32 R13, RZ, RZ, RZ ;  /* 0x000000ffff0d7224 */ /* 0x001fce00078e00ff */
[----:B------:R-:W-:-:S07]  /*1890*/  LEPC R20, `(.L_x_20) ;  /* 0x000000001014794e */ /* 0x000fce0000000000 */
[----:B-1---5:R-:W-:Y:S05]  /*18a0*/  CALL.ABS.NOINC R14 ;  /* 0x000000000e007343 */ /* 0x022fea0003c00000 */
.L_x_20:
[----:B0-----:R-:W-:-:S04]  /*18b0*/  LOP3.LUT R0, R23, 0x1, RZ, 0xfc, !PT ;  /* 0x0000000117007812 */ /* 0x001fc800078efcff */
[----:B------:R-:W-:-:S13]  /*18c0*/  ISETP.NE.AND P0, PT, R0, 0x3, PT ;  /* 0x000000030000780c */ /* 0x000fda0003f05270 */
[----:B------:R-:W-:Y:S05]  /*18d0*/  @!P0 BRA `(.L_x_21) ;  /* 0x0000000000048947 */ /* 0x000fea0003800000 */
[----:B------:R-:W-:Y:S01]  /*18e0*/  BPT.TRAP 0x1 ;  /* 0x000000040000795c */ /* 0x000fe20000300000 */
.L_x_21:
[----:B------:R-:W-:Y:S02]  /*18f0*/  IMAD.U32 R3, RZ, RZ, UR38 ;  /* 0x00000026ff037e24 */ /* 0x000fe4000f8e00ff */
[----:B------:R-:W-:-:S03]  /*1900*/  IMAD.U32 R0, RZ, RZ, UR39 ;  /* 0x00000027ff007e24 */ /* 0x000fc6000f8e00ff */
[----:B------:R-:W-:Y:S02]  /*1910*/  LEA R3, R3, UR41, 0x3 ;  /* 0x0000002903037c11 */ /* 0x000fe4000f8e18ff */
[----:B------:R-:W-:-:S04]  /*1920*/  SHF.L.U32 R0, R0, 0x1f, RZ ;  /* 0x0000001f00007819 */ /* 0x000fc800000006ff */
[----:B------:R0:W1:Y:S01]  /*1930*/  SYNCS.PHASECHK.TRANS64.TRYWAIT P1, [R3+URZ], R0 ;  /* 0x00000000030075a7 */ /* 0x000062000802017f */
[----:B------:R-:W-:Y:S05]  /*1940*/  @!P0 BRA `(.L_x_22) ;  /* 0x0000000000048947 */ /* 0x000fea0003800000 */
[----:B------:R-:W-:Y:S01]  /*1950*/  BPT.TRAP 0x1 ;  /* 0x000000040000795c */ /* 0x000fe20000300000 */
.L_x_22:
[----:B------:R-:W-:-:S05]  /*1960*/  IMAD.U32 R4, RZ, RZ, UR42 ;  /* 0x0000002aff047e24 */ /* 0x000fca000f8e00ff */
[----:B------:R-:W-:Y:S01]  /*1970*/  ISETP.GE.AND P2, PT, R4, 0x1, PT ;  /* 0x000000010400780c */ /* 0x000fe20003f46270 */
[----:B-1----:R-:W-:-:S12]  /*1980*/  @P1 BRA `(.L_x_23) ;  /* 0x0000000000081947 */ /* 0x002fd80003800000 */
[----:B------:R-:W1:Y:S02]  /*1990*/  SYNCS.PHASECHK.TRANS64.TRYWAIT P1, [R3+URZ], R0 ;  /* 0x00000000030075a7 */ /* 0x000e64000802017f */
[----:B-1----:R-:W-:Y:S05]  /*19a0*/  @!P1 BRA `(.L_x_24) ;  /* 0x0000005400049947 */ /* 0x002fea0003800000 */
.L_x_23:
[----:B------:R-:W-:Y:S05]  /*19b0*/  WARPSYNC.ALL ;  /* 0x0000000000007948 */ /* 0x000fea0003800000 */
[----:B------:R-:W-:Y:S01]  /*19c0*/  UIADD3 UR4, UR41, 0x180, URZ ;  /* 0x0000018029047890 */ /* 0x000fe2000fffe03f */
[----:B------:R-:W-:Y:S01]  /*19d0*/  WARPGROUP.ARRIVE ;  /* 0x00000000000079c5 */ /* 0x000fe20000000000 */
[----:B------:R-:W-:Y:S02]  /*19e0*/  UIADD3 UR5, UR41, 0xa180, URZ ;  /* 0x0000a18029057890 */ /* 0x000fe4000fffe03f */
[----:B------:R-:W-:Y:S02]  /*19f0*/  USHF.R.U32.HI UR4, URZ, 0x4, UR4 ;  /* 0x000000043f047899 */ /* 0x000fe40008011604 */
[----:B------:R-:W-:-:S02]  /*1a00*/  USHF.R.U32.HI UR5, URZ, 0x4, UR5 ;  /* 0x000000043f057899 */ /* 0x000fc40008011605 */
[----:B------:R-:W-:Y:S02]  /*1a10*/  ULOP3.LUT UR4, UR4, 0x3fff, URZ, 0xc0, !UPT ;  /* 0x00003fff04047892 */ /* 0x000fe4000f8ec03f */
[----:B------:R-:W-:Y:S02]  /*1a20*/  ULOP3.LUT UR5, UR5, 0x3fff, URZ, 0xc0, !UPT ;  /* 0x00003fff05057892 */ /* 0x000fe4000f8ec03f */
[----:B------:R-:W-:Y:S02]  /*1a30*/  ULOP3.LUT UR8, UR4, 0x10000, URZ, 0xfc, !UPT ;  /* 0x0001000004087892 */ /* 0x000fe4000f8efc3f */
[----:B------:R-:W-:Y:S02]  /*1a40*/  ULOP3.LUT UR9, UR5, 0x10000, URZ, 0xfc, !UPT ;  /* 0x0001000005097892 */ /* 0x000fe4000f8efc3f */
[----:B------:R-:W-:Y:S02]  /*1a50*/  ULEA UR10, UR38, UR8, 0x9 ;  /* 0x00000008260a7291 */ /* 0x000fe4000f8e483f */
[----:B------:R-:W-:Y:S01]  /*1a60*/  ULEA UR11, UR38, UR9, 0xa ;  /* 0x00000009260b7291 */ /* 0x000fe2000f8e503f */
[----:B------:R-:W-:Y:S01]  /*1a70*/  UMOV UR5, 0x40000040 ;  /* 0x4000004000057882 */ /* 0x000fe20000000000 */
[----:B------:R-:W-:-:S03]  /*1a80*/  UMOV UR7, 0x40000040 ;  /* 0x4000004000077882 */ /* 0x000fc60000000000 */
[----:B------:R-:W-:Y:S02]  /*1a90*/  UMOV UR4, UR10 ;  /* 0x0000000a00047c82 */ /* 0x000fe40008000000 */
[----:B------:R-:W-:Y:S02]  /*1aa0*/  UMOV UR6, UR11 ;  /* 0x0000000b00067c82 */ /* 0x000fe40008000000 */
[----:B------:R-:W-:Y:S01]  /*1ab0*/  IGMMA.64x128x32.S8.S8 R24, gdesc[UR4], RZ, !UPT, gsb0 ;  /* 0x03600000041879f1 */ /* 0x000fe2000c0410ff */
[----:B------:R-:W-:Y:S02]  /*1ac0*/  UIADD3 UR4, UR10, 0x2, URZ ;  /* 0x000000020a047890 */ /* 0x000fe4000fffe03f */
[----:B------:R-:W-:Y:S01]  /*1ad0*/  UIADD3 UR6, UR11, 0x2, URZ ;  /* 0x000000020b067890 */ /* 0x000fe2000fffe03f */
[----:B------:R-:W-:Y:S01]  /*1ae0*/  UMOV UR5, 0x40000040 ;  /* 0x4000004000057882 */ /* 0x000fe20000000000 */
[----:B------:R-:W-:Y:S01]  /*1af0*/  UMOV UR7, 0x40000040 ;  /* 0x4000004000077882 */ /* 0x000fe20000000000 */
[----:B------:R-:W-:-:S02]  /*1b00*/  WARPGROUP.DEPBAR.LE gsb0, 0x0 ;  /* 0x00008000000079c5 */ /* 0x000fc40000010000 */
[----:B------:R-:W-:-:S06]  /*1b10*/  WARPGROUP.ARRIVE ;  /* 0x00000000000079c5 */ /* 0x000fcc0000000000 */
[----:B------:R-:W-:Y:S01]  /*1b20*/  IGMMA.64x128x32.S8.S8 R24, gdesc[UR4], R24, gsb0 ;  /* 0x03600000041879f1 */ /* 0x000fe20008041018 */
[----:B------:R-:W-:Y:S02]  /*1b30*/  UIADD3 UR4, UR10, 0x4, URZ ;  /* 0x000000040a047890 */ /* 0x000fe4000fffe03f */
[----:B------:R-:W-:Y:S01]  /*1b40*/  UIADD3 UR6, UR11, 0x4, URZ ;  /* 0x000000040b067890 */ /* 0x000fe2000fffe03f */
[----:B------:R-:W-:Y:S01]  /*1b50*/  UMOV UR5, 0x40000040 ;  /* 0x4000004000057882 */ /* 0x000fe20000000000 */
[----:B------:R-:W-:Y:S01]  /*1b60*/  UMOV UR7, 0x40000040 ;  /* 0x4000004000077882 */ /* 0x000fe20000000000 */
[----:B------:R-:W-:Y:S02]  /*1b70*/  WARPGROUP.DEPBAR.LE gsb0, 0x0 ;  /* 0x00008000000079c5 */ /* 0x000fe40000010000 */
        /* <DEDUP_REMOVED lines=8> */
[----:B------:R-:W-:Y:S03]  /*1c00*/  IGMMA.64x128x32.S8.S8 R24, gdesc[UR4], R24, gsb0 ;  /* 0x03600000041879f1 */ /* 0x000fe60008041018 */
[----:B------:R-:W-:Y:S02]  /*1c10*/  WARPGROUP.DEPBAR.LE gsb0, 0x0 ;  /* 0x00008000000079c5 */ /* 0x000fe40000010000 */
[----:B------:R-:W-:Y:S05]  /*1c20*/  @!P2 BRA `(.L_x_25) ;  /* 0x000000040014a947 */ /* 0x000fea0003800000 */
[----:B------:R-:W-:Y:S01]  /*1c30*/  UIADD3 UR4, UR38, 0x1, URZ ;  /* 0x0000000126047890 */ /* 0x000fe2000fffe03f */
[----:B01----:R-:W-:Y:S02]  /*1c40*/  IMAD.U32 R0, RZ, RZ, UR42 ;  /* 0x0000002aff007e24 */ /* 0x003fe4000f8e00ff */
[----:B------:R-:W-:Y:S01]  /*1c50*/  IMAD.U32 R3, RZ, RZ, UR38 ;  /* 0x00000026ff037e24 */ /* 0x000fe2000f8e00ff */
[----:B------:R-:W-:-:S04]  /*1c60*/  UISETP.NE.AND UP0, UPT, UR4, 0x5, UPT ;  /* 0x000000050400788c */ /* 0x000fc8000bf05270 */
[----:B------:R-:W-:Y:S02]  /*1c70*/  USEL UR5, URZ, 0x1, UP0 ;  /* 0x000000013f057887 */ /* 0x000fe40008000000 */
[----:B------:R-:W-:Y:S02]  /*1c80*/  USEL UR10, UR4, URZ, UP0 ;  /* 0x0000003f040a7287 */ /* 0x000fe40008000000 */
[----:B------:R-:W-:-:S06]  /*1c90*/  ULOP3.LUT UR5, UR39, UR5, URZ, 0x3c, !UPT ;  /* 0x0000000527057292 */ /* 0x000fcc000f8e3c3f */
[----:B------:R-:W-:-:S07]  /*1ca0*/  IMAD.U32 R6, RZ, RZ, UR5 ;  /* 0x00000005ff067e24 */ /* 0x000fce000f8e00ff */
.L_x_32:
[----:B------:R-:W-:Y:S05]  /*1cb0*/  @!P0 BRA `(.L_x_26) ;  /* 0x0000000000048947 */ /* 0x000fea0003800000 */
[----:B------:R-:W-:Y:S01]  /*1cc0*/  BPT.TRAP 0x1 ;  /* 0x000000040000795c */ /* 0x000fe20000300000 */
.L_x_26:
[----:B------:R-:W-:Y:S01]  /*1cd0*/  ULEA UR4, UR10, UR41, 0x3 ;  /* 0x000000290a047291 */ /* 0x000fe2000f8e183f */
[----:B------:R-:W-:-:S08]  /*1ce0*/  SHF.L.U32 R4, R6, 0x1f, RZ ;  /* 0x0000001f06047819 */ /* 0x000fd000000006ff */
[----:B------:R0:W1:Y:S01]  /*1cf0*/  SYNCS.PHASECHK.TRANS64.TRYWAIT P1, [UR4], R4 ;  /* 0x00000004ff0075a7 */ /* 0x0000620008020144 */
[----:B------:R-:W-:Y:S05]  /*1d00*/  @!P0 BRA `(.L_x_27) ;  /* 0x0000000000048947 */ /* 0x000fea0003800000 */
[----:B------:R-:W-:Y:S01]  /*1d10*/  BPT.TRAP 0x1 ;  /* 0x000000040000795c */ /* 0x000fe20000300000 */
.L_x_27:
[----:B-1----:R-:W-:Y:S05]  /*1d20*/  @P1 BRA `(.L_x_28) ;  /* 0x0000000000081947 */ /* 0x002fea0003800000 */
[----:B------:R-:W1:Y:S02]  /*1d30*/  SYNCS.PHASECHK.TRANS64.TRYWAIT P1, [UR4], R4 ;  /* 0x00000004ff0075a7 */ /* 0x000e640008020144 */
[----:B-1----:R-:W-:Y:S05]  /*1d40*/  @!P1 BRA `(.L_x_29) ;  /* 0x0000005000309947 */ /* 0x002fea0003800000 */
.L_x_28:
[----:B------:R-:W-:Y:S01]  /*1d50*/  ULEA UR11, UR10, UR8, 0x9 ;  /* 0x000000080a0b7291 */ /* 0x000fe2000f8e483f */
[----:B------:R-:W-:Y:S01]  /*1d60*/  WARPGROUP.ARRIVE ;  /* 0x00000000000079c5 */ /* 0x000fe20000000000 */
[----:B------:R-:W-:Y:S01]  /*1d70*/  ULEA UR12, UR10, UR9, 0xa ;  /* 0x000000090a0c7291 */ /* 0x000fe2000f8e503f */
[----:B------:R-:W-:Y:S01]  /*1d80*/  UMOV UR5, 0x40000040 ;  /* 0x4000004000057882 */ /* 0x000fe20000000000 */
[----:B------:R-:W-:-:S03]  /*1d90*/  UMOV UR7, 0x40000040 ;  /* 0x4000004000077882 */ /* 0x000fc60000000000 */
[----:B------:R-:W-:Y:S02]  /*1da0*/  UMOV UR4, UR11 ;  /* 0x0000000b00047c82 */ /* 0x000fe40008000000 */
[----:B------:R-:W-:Y:S02]  /*1db0*/  UMOV UR6, UR12 ;  /* 0x0000000c00067c82 */ /* 0x000fe40008000000 */
[----:B------:R-:W-:Y:S01]  /*1dc0*/  IGMMA.64x128x32.S8.S8 R24, gdesc[UR4], R24, gsb0 ;  /* 0x03600000041879f1 */ /* 0x000fe20008041018 */
        /* <DEDUP_REMOVED lines=23> */
[----:B------:R-:W-:Y:S01]  /*1f40*/  BPT.TRAP 0x1 ;  /* 0x000000040000795c */ /* 0x000fe20000300000 */
.L_x_30:
[----:B------:R-:W-:-:S13]  /*1f50*/  ISETP.NE.AND P1, PT, R89, RZ, PT ;  /* 0x000000ff5900720c */ /* 0x000fda0003f25270 */
[----:B01----:R-:W-:-:S05]  /*1f60*/  @P1 LEA R4, R3, UR41, 0x3 ;  /* 0x0000002903041c11 */ /* 0x003fca000f8e18ff */
[----:B------:R-:W-:-:S05]  /*1f70*/  @P1 VIADD R5, R4, 0x28 ;  /* 0x0000002804051836 */ /* 0x000fca0000000000 */
[----:B------:R-:W-:-:S04]  /*1f80*/  @P1 PRMT R5, R88, 0x654, R5 ;  /* 0x0000065458051816 */ /* 0x000fc80000000005 */
[----:B------:R0:W-:Y:S01]  /*1f90*/  @P1 SYNCS.ARRIVE.TRANS64.RED.A1T0 RZ, [R5+URZ], RZ ;  /* 0x000000ff05ff19a7 */ /* 0x0001e2000810043f */
[----:B------:R-:W-:-:S13]  /*1fa0*/  ISETP.GT.U32.AND P1, PT, R23, 0x1, PT ;  /* 0x000000011700780c */ /* 0x000fda0003f24070 */
[----:B0-----:R-:W-:Y:S05]  /*1fb0*/  @P1 BRA `(.L_x_31) ;  /* 0x0000000000041947 */ /* 0x001fea0003800000 */
[----:B------:R-:W-:Y:S01]  /*1fc0*/  BPT.TRAP 0x1 ;  /* 0x000000040000795c */ /* 0x000fe20000300000 */
.L_x_31:
[----:B------:R-:W-:Y:S01]  /*1fd0*/  UIADD3 UR10, UR10, 0x1, URZ ;  /* 0x000000010a0a7890 */ /* 0x000fe2000fffe03f */
[C---:B------:R-:W-:Y:S01]  /*1fe0*/  ISETP.GT.AND P2, PT, R0.reuse, 0x1, PT ;  /* 0x000000010000780c */ /* 0x040fe20003f44270 */
[----:B------:R-:W-:Y:S02]  /*1ff0*/  VIADD R3, R3, 0x1 ;  /* 0x0000000103037836 */ /* 0x000fe40000000000 */
[----:B------:R-:W-:Y:S01]  /*2000*/  UISETP.NE.AND UP0, UPT, UR10, 0x5, UPT ;  /* 0x000000050a00788c */ /* 0x000fe2000bf05270 */
[----:B------:R-:W-:Y:S02]  /*2010*/  VIADD R0, R0, 0xffffffff ;  /* 0xffffffff00007836 */ /* 0x000fe40000000000 */
[C---:B------:R-:W-:Y:S01]  /*2020*/  ISETP.NE.AND P1, PT, R3.reuse, 0x5, PT ;  /* 0x000000050300780c */ /* 0x040fe20003f25270 */
[----:B------:R-:W-:Y:S02]  /*2030*/  USEL UR4, URZ, 0x1, UP0 ;  /* 0x000000013f047887 */ /* 0x000fe40008000000 */
[----:B------:R-:W-:Y:S01]  /*2040*/  USEL UR10, UR10, URZ, UP0 ;  /* 0x0000003f0a0a7287 */ /* 0x000fe20008000000 */
[----:B------:R-:W-:-:S03]  /*2050*/  SEL R3, R3, RZ, P1 ;  /* 0x000000ff03037207 */ /* 0x000fc60000800000 */
[----:B------:R-:W-:Y:S01]  /*2060*/  LOP3.LUT R6, R6, UR4, RZ, 0x3c, !PT ;  /* 0x0000000406067c12 */ /* 0x000fe2000f8e3cff */
[----:B------:R-:W-:Y:S07]  /*2070*/  @P2 BRA `(.L_x_32) ;  /* 0xfffffffc000c2947 */ /* 0x000fee000383ffff */
.L_x_25:
[----:B01----:R-:W0:Y:S01]  /*2080*/  LDC R0, c[0x0][0x28c] ;  /* 0x0000a300ff007b82 */ /* 0x003e220000000800 */
[----:B------:R-:W-:-:S04]  /*2090*/  IMAD.U32 R3, RZ, RZ, UR47 ;  /* 0x0000002fff037e24 */ /* 0x000fc8000f8e00ff */
[----:B------:R1:W-:Y:S01]  /*20a0*/  SYNCS.ARRIVE.TRANS64.A1T0 RZ, [R3+UR46], RZ ;  /* 0x000000ff03ff79a7 */ /* 0x0003e2000810002e */
[----:B0-----:R-:W-:-:S13]  /*20b0*/  ISETP.GE.AND P1, PT, R0, 0x1, PT ;  /* 0x000000010000780c */ /* 0x001fda0003f26270 */
[----:B-1----:R-:W-:Y:S05]  /*20c0*/  @!P1 BRA `(.L_x_33) ;  /* 0x0000000000449947 */ /* 0x002fea0003800000 */
[----:B------:R-:W-:Y:S05]  /*20d0*/  @!P0 BRA `(.L_x_34) ;  /* 0x0000000000048947 */ /* 0x000fea0003800000 */
[----:B------:R-:W-:Y:S01]  /*20e0*/  BPT.TRAP 0x1 ;  /* 0x000000040000795c */ /* 0x000fe20000300000 */
.L_x_34:
[----:B------:R-:W-:-:S13]  /*20f0*/  ISETP.NE.AND P0, PT, R89, RZ, PT ;  /* 0x000000ff5900720c */ /* 0x000fda0003f05270 */
[----:B------:R-:W-:-:S05]  /*2100*/  VOTEU.ANY UP0, P0 ;  /* 0x00000000003f7886 */ /* 0x000fca0000000100 */
[----:B------:R-:W-:-:S06]  /*2110*/  @UP0 UIADD3 UR4, UR38, UR42, URZ ;  /* 0x0000002a26040290 */ /* 0x000fcc000fffe03f */
[----:B------:R-:W-:Y:S02]  /*2120*/  IMAD.U32 R4, RZ, RZ, UR4 ;  /* 0x00000004ff047e24 */ /* 0x000fe4000f8e00ff */
[----:B------:R-:W-:Y:S02]  /*2130*/  IMAD.U32 R3, RZ, RZ, UR4 ;  /* 0x00000004ff037e24 */ /* 0x000fe4000f8e00ff */
[----:B------:R-:W-:-:S05]  /*2140*/  @P0 IMAD.WIDE.U32 R4, R4, -0x33333333, RZ ;  /* 0xcccccccd04040825 */ /* 0x000fca00078e00ff */
[----:B------:R-:W-:-:S05]  /*2150*/  @P0 SHF.R.U32.HI R0, RZ, 0x2, R5 ;  /* 0x00000002ff000819 */ /* 0x000fca0000011605 */
[----:B------:R-:W-:-:S05]  /*2160*/  @P0 IMAD R0, R0, -0x5, R3 ;  /* 0xfffffffb00000824 */ /* 0x000fca00078e0203 */
[----:B------:R-:W-:-:S05]  /*2170*/  @P0 LEA R0, R0, UR41, 0x3 ;  /* 0x0000002900000c11 */ /* 0x000fca000f8e18ff */
[----:B------:R-:W-:-:S05]  /*2180*/  @P0 VIADD R3, R0, 0x28 ;  /* 0x0000002800030836 */ /* 0x000fca0000000000 */
[----:B------:R-:W-:-:S04]  /*2190*/  @P0 PRMT R3, R88, 0x654, R3 ;  /* 0x0000065458030816 */ /* 0x000fc80000000003 */
[----:B------:R0:W-:Y:S01]  /*21a0*/  @P0 SYNCS.ARRIVE.TRANS64.RED.A1T0 RZ, [R3+URZ], RZ ;  /* 0x000000ff03ff09a7 */ /* 0x0001e2000810043f */
[----:B------:R-:W-:-:S13]  /*21b0*/  ISETP.GT.U32.AND P0, PT, R23, 0x1, PT ;  /* 0x000000011700780c */ /* 0x000fda0003f04070 */
[----:B0-----:R-:W-:Y:S05]  /*21c0*/  @P0 BRA `(.L_x_33) ;  /* 0x0000000000040947 */ /* 0x001fea0003800000 */
[----:B------:R-:W-:Y:S01]  /*21d0*/  BPT.TRAP 0x1 ;  /* 0x000000040000795c */ /* 0x000fe20000300000 */
.L_x_33:
[----:B------:R-:W-:Y:S01]  /*21e0*/  SHF.L.U32 R3, R103, 0x1f, RZ ;  /* 0x0000001f67037819 */ /* 0x000fe200000006ff */
[----:B------:R-:W-:Y:S01]  /*21f0*/  UIADD3 UR38, UR38, UR45, URZ ;  /* 0x0000002d26267290 */ /* 0x000fe2000fffe03f */
[----:B------:R-:W-:Y:S01]  /*2200*/  IMAD.SHL.U32 R0, R22, 0x40, RZ ;  /* 0x0000004016007824 */ /* 0x000fe200078e00ff */
[----:B------:R-:W-:Y:S01]  /*2210*/  UISETP.GE.U32.AND UP1, UPT, UR45, 0x5, UPT ;  /* 0x000000052d00788c */ /* 0x000fe2000bf26070 */
[----:B------:R-:W0:Y:S01]  /*2220*/  SYNCS.PHASECHK.TRANS64.TRYWAIT P0, [UR43+0x8], R3 ;  /* 0x00000803ff0075a7 */ /* 0x000e22000800016b */
[----:B------:R-:W-:-:S04]  /*2230*/  UISETP.GT.U32.AND UP0, UPT, UR38, 0x4, UPT ;  /* 0x000000042600788c */ /* 0x000fc8000bf04070 */
[----:B------:R-:W-:-:S04]  /*2240*/  UISETP.LT.U32.AND UP0, UPT, UR45, 0x5, UP0 ;  /* 0x000000052d00788c */ /* 0x000fc80008701070 */
[----:B------:R-:W-:Y:S02]  /*2250*/  USEL UR6, URZ, 0x1, !UP0 ;  /* 0x000000013f067887 */ /* 0x000fe4000c000000 */
[----:B------:R-:W-:Y:S02]  /*2260*/  @UP1 UIMAD.WIDE.U32 UR4, UR38, -0x33333333, URZ ;  /* 0xcccccccd260418a5 */ /* 0x000fe4000f8e003f */
[----:B------:R-:W-:Y:S02]  /*2270*/  ULOP3.LUT UR39, UR39, UR6, URZ, 0x3c, !UPT ;  /* 0x0000000627277292 */ /* 0x000fe4000f8e3c3f */
[----:B------:R-:W-:-:S04]  /*2280*/  @UP1 USHF.R.U32.HI UR4, URZ, 0x2, UR5 ;  /* 0x000000023f041899 */ /* 0x000fc80008011605 */
[----:B------:R-:W-:Y:S01]  /*2290*/  @UP1 ULOP3.LUT UR39, UR39, 0x1, UR4, 0x78, !UPT ;  /* 0x0000000127271892 */ /* 0x000fe2000f8e7804 */
[----:B0-----:R-:W-:Y:S11]  /*22a0*/  @!P0 BRA `(.L_x_35) ;  /* 0x0000004800f08947 */ /* 0x001ff60003800000 */
.L_x_194:
[----:B------:R-:W-:Y:S01]  /*22b0*/  ULDC UR4, c[0x0][0x284] ;  /* 0x0000a10000047ab9 */ /* 0x000fe20000000800 */
[----:B------:R-:W-:Y:S01]  /*22c0*/  IMAD.SHL.U32 R13, R19, 0x80, RZ ;  /* 0x00000080130d7824 */ /* 0x000fe200078e00ff */
[----:B------:R-:W-:Y:S01]  /*22d0*/  ISETP.GE.AND P0, PT, R0, UR4, PT ;  /* 0x0000000400007c0c */ /* 0x000fe2000bf06270 */
[----:B------:R-:W-:-:S03]  /*22e0*/  ULDC UR4, c[0x0][0x288] ;  /* 0x0000a20000047ab9 */ /* 0x000fc60000000800 */
[----:B------:R-:W-:-:S13]  /*22f0*/  ISETP.GE.OR P0, PT, R13, UR4, P0 ;  /* 0x000000040d007c0c */ /* 0x000fda0008706670 */
[----:B------:R-:W-:Y:S05]  /*2300*/  @P0 BRA `(.L_x_36) ;  /* 0x0000003000c80947 */ /* 0x000fea0003800000 */
[----:B------:R-:W1:Y:S01]  /*2310*/  LDC.64 R8, c[0x0][0x5c8] ;  /* 0x00017200ff087b82 */ /* 0x000e620000000a00 */
[----:B------:R-:W-:Y:S01]  /*2320*/  SHF.R.S32.HI R11, RZ, 0x1f, R18 ;  /* 0x0000001fff0b7819 */ /* 0x000fe20000011412 */
[----:B------:R-:W-:Y:S01]  /*2330*/  ULDC.64 UR4, c[0x0][0x5d0] ;  /* 0x0001740000047ab9 */ /* 0x000fe20000000a00 */
[----:B------:R-:W-:Y:S01]  /*2340*/  SHF.R.S32.HI R10, RZ, 0x1f, R13 ;  /* 0x0000001fff0a7819 */ /* 0x000fe2000001140d */
[----:B0-----:R-:W-:Y:S01]  /*2350*/  IMAD.WIDE.U32 R4, R18, UR4, R94 ;  /* 0x0000000412047c25 */ /* 0x001fe2000f8e005e */
[----:B------:R-:W-:Y:S03]  /*2360*/  BSSY B0, `(.L_x_36) ;  /* 0x000032c000007945 */ /* 0x000fe60003800000 */
[----:B------:R-:W-:Y:S01]  /*2370*/  IMAD R3, R11, UR4, RZ ;  /* 0x000000040b037c24 */ /* 0x000fe2000f8e02ff */
[----:B------:R-:W-:Y:S01]  /*2380*/  IADD3 R4, P0, R13, R4, RZ ;  /* 0x000000040d047210 */ /* 0x000fe20007f1e0ff */
[----:B------:R-:W-:-:S04]  /*2390*/  IMAD.WIDE R14, R22, 0x40, R92 ;  /* 0x00000040160e7825 */ /* 0x000fc800078e025c */
[----:B------:R-:W-:Y:S01]  /*23a0*/  IMAD R3, R18, UR5, R3 ;  /* 0x0000000512037c24 */ /* 0x000fe2000f8e0203 */
[----:B------:R-:W-:Y:S01]  /*23b0*/  ULDC.64 UR4, c[0x0][0x5c0] ;  /* 0x0001700000047ab9 */ /* 0x000fe20000000a00 */
[----:B------:R-:W-:Y:S02]  /*23c0*/  IMAD.IADD R20, R101, 0x1, -R0 ;  /* 0x0000000165147824 */ /* 0x000fe400078e0a00 */
[----:B------:R-:W-:Y:S01]  /*23d0*/  IMAD.IADD R19, R97, 0x1, -R13 ;  /* 0x0000000161137824 */ /* 0x000fe200078e0a0d */
[----:B------:R-:W-:Y:S01]  /*23e0*/  IADD3.X R5, R10, R5, R3, P0, !PT ;  /* 0x000000050a057210 */ /* 0x000fe200007fe403 */
[-C--:B-1----:R-:W-:Y:S02]  /*23f0*/  IMAD R3, R15, R8.reuse, RZ ;  /* 0x000000080f037224 */ /* 0x082fe400078e02ff */
[----:B------:R-:W-:-:S04]  /*2400*/  IMAD.WIDE.U32 R4, R14, R8, R4 ;  /* 0x000000080e047225 */ /* 0x000fc800078e0004 */
[----:B------:R-:W-:Y:S01]  /*2410*/  IMAD R3, R14, R9, R3 ;  /* 0x000000090e037224 */ /* 0x000fe200078e0203 */
[----:B------:R-:W-:-:S04]  /*2420*/  IADD3 R4, P0, R4, UR4, RZ ;  /* 0x0000000404047c10 */ /* 0x000fc8000ff1e0ff */
[----:B------:R-:W-:Y:S02]  /*2430*/  IADD3.X R5, R5, UR5, R3, P0, !PT ;  /* 0x0000000505057c10 */ /* 0x000fe400087fe403 */
[----:B-----5:R-:W-:Y:S02]  /*2440*/  ISETP.NE.AND P0, PT, R91, RZ, PT ;  /* 0x000000ff5b00720c */ /* 0x020fe40003f05270 */
[----:B------:R-:W-:-:S04]  /*2450*/  LEA R6, P1, R8, R4, 0x3 ;  /* 0x0000000408067211 */ /* 0x000fc800078218ff */
[----:B------:R-:W-:-:S07]  /*2460*/  LEA.HI.X R7, R8, R5, R9, 0x3, P1 ;  /* 0x0000000508077211 */ /* 0x000fce00008f1c09 */
[----:B------:R-:W-:Y:S05]  /*2470*/  @!P0 BRA `(.L_x_37) ;  /* 0x0000002400608947 */ /* 0x000fea0003800000 */
[----:B------:R-:W0:Y:S01]  /*2480*/  LDC.64 R104, c[0x0][0x5b0] ;  /* 0x00016c00ff687b82 */ /* 0x000e220000000a00 */
[----:B------:R-:W-:Y:S01]  /*2490*/  ULDC.64 UR4, c[0x0][0x5b8] ;  /* 0x00016e0000047ab9 */ /* 0x000fe20000000a00 */
[----:B------:R-:W-:Y:S01]  /*24a0*/  ISETP.GE.AND P1, PT, R20, 0x1, PT ;  /* 0x000000011400780c */ /* 0x000fe20003f26270 */
[C---:B------:R-:W-:Y:S01]  /*24b0*/  IMAD.WIDE.U32 R8, R18.reuse, UR4, R94 ;  /* 0x0000000412087c25 */ /* 0x040fe2000f8e005e */
[----:B------:R-:W-:Y:S02]  /*24c0*/  BSSY B1, `(.L_x_38) ;  /* 0x000000e000017945 */ /* 0x000fe40003800000 */
[----:B------:R-:W-:Y:S01]  /*24d0*/  ISETP.LT.OR P5, PT, R19, 0x1, !P1 ;  /* 0x000000011300780c */ /* 0x000fe20004fa1670 */
[----:B------:R-:W-:Y:S01]  /*24e0*/  IMAD R3, R11, UR4, RZ ;  /* 0x000000040b037c24 */ /* 0x000fe2000f8e02ff */
[----:B------:R-:W1:Y:S01]  /*24f0*/  LDC.64 R106, c[0x0][0x5a8] ;  /* 0x00016a00ff6a7b82 */ /* 0x000e620000000a00 */
[----:B------:R-:W-:Y:S02]  /*2500*/  IADD3 R12, P0, R13, R8, RZ ;  /* 0x000000080d0c7210 */ /* 0x000fe40007f1e0ff */
[----:B------:R-:W-:-:S05]  /*2510*/  IMAD R3, R18, UR5, R3 ;  /* 0x0000000512037c24 */ /* 0x000fca000f8e0203 */
[----:B------:R-:W-:Y:S01]  /*2520*/  IADD3.X R13, R10, R9, R3, P0, !PT ;  /* 0x000000090a0d7210 */ /* 0x000fe200007fe403 */
[-C--:B0-----:R-:W-:Y:S02]  /*2530*/  IMAD R0, R15, R104.reuse, RZ ;  /* 0x000000680f007224 */ /* 0x081fe400078e02ff */
[----:B------:R-:W-:-:S04]  /*2540*/  IMAD.WIDE.U32 R8, R14, R104, R12 ;  /* 0x000000680e087225 */ /* 0x000fc800078e000c */
[----:B------:R-:W-:Y:S01]  /*2550*/  IMAD R21, R14, R105, R0 ;  /* 0x000000690e157224 */ /* 0x000fe200078e0200 */
[----:B-1----:R-:W-:-:S04]  /*2560*/  IADD3 R8, P0, R8, R106, RZ ;  /* 0x0000006a08087210 */ /* 0x002fc80007f1e0ff */
[----:B------:R-:W-:Y:S01]  /*2570*/  IADD3.X R9, R107, R9, R21, P0, !PT ;  /* 0x000000096b097210 */ /* 0x000fe200007fe415 */
[----:B------:R-:W-:Y:S08]  /*2580*/  @P5 BRA `(.L_x_39) ;  /* 0x0000000000045947 */ /* 0x000ff00003800000 */
[----:B------:R0:W5:Y:S02]  /*2590*/  LDG.E.U8 R102, desc[UR36][R8.64] ;  /* 0x0000002408667981 */ /* 0x000164000c1e1100 */
.L_x_39:
[----:B------:R-:W-:Y:S05]  /*25a0*/  BSYNC B1 ;  /* 0x0000000000017941 */ /* 0x000fea0003800000 */
.L_x_38:
[----:B-----5:R-:W-:Y:S01]  /*25b0*/  LOP3.LUT R0, R102, 0xffff, RZ, 0xc0, !PT ;  /* 0x0000ffff66007812 */ /* 0x020fe200078ec0ff */
[----:B------:R-:W-:Y:S01]  /*25c0*/  IMAD.SHL.U32 R10, R104, 0x8, RZ ;  /* 0x00000008680a7824 */ /* 0x000fe200078e00ff */
[----:B------:R-:W-:Y:S01]  /*25d0*/  ISETP.LT.OR P2, PT, R19, 0x2, !P1 ;  /* 0x000000021300780c */ /* 0x000fe20004f41670 */
[----:B------:R-:W-:Y:S01]  /*25e0*/  BSSY B1, `(.L_x_40) ;  /* 0x000000e000017945 */ /* 0x000fe20003800000 */
[----:B------:R-:W-:Y:S02]  /*25f0*/  PRMT R0, R0, 0x8880, RZ ;  /* 0x0000888000007816 */ /* 0x000fe400000000ff */
[----:B------:R-:W-:Y:S02]  /*2600*/  SHF.L.U64.HI R11, R104, 0x3, R105 ;  /* 0x00000003680b7819 */ /* 0x000fe40000010269 */
[----:B------:R-:W-:Y:S01]  /*2610*/  ISETP.GE.AND P0, PT, R20, 0x9, PT ;  /* 0x000000091400780c */ /* 0x000fe20003f06270 */
[----:B------:R-:W-:Y:S02]  /*2620*/  IMAD R3, R0, R91, RZ ;  /* 0x0000005b00037224 */ /* 0x000fe400078e02ff */
[----:B------:R-:W-:-:S04]  /*2630*/  IMAD.WIDE.U32 R10, R14, R104, R10 ;  /* 0x000000680e0a7225 */ /* 0x000fc800078e000a */
[----:B------:R-:W-:Y:S01]  /*2640*/  @!P5 IMAD R15, R24, R90, R3 ;  /* 0x0000005a180fd224 */ /* 0x000fe200078e0203 */
[----:B------:R-:W-:Y:S01]  /*2650*/  IADD3 R10, P3, P4, R12, R106, R10 ;  /* 0x0000006a0c0a7210 */ /* 0x000fe20007c7e00a */
[----:B------:R-:W-:-:S03]  /*2660*/  IMAD.IADD R14, R21, 0x1, R11 ;  /* 0x00000001150e7824 */ /* 0x000fc600078e020b */
[----:B------:R1:W-:Y:S01]  /*2670*/  @!P5 STG.E.U8 desc[UR36][R4.64], R15 ;  /* 0x0000000f0400d986 */ /* 0x0003e2000c101124 */
[----:B------:R-:W-:Y:S08]  /*2680*/  @P2 BRA `(.L_x_41) ;  /* 0x00000000000c2947 */ /* 0x000ff00003800000 */
[----:B------:R-:W2:Y:S02]  /*2690*/  LDG.E.U8 R102, desc[UR36][R8.64+0x1] ;  /* 0x0000012408667981 */ /* 0x000ea4000c1e1100 */
[----:B--2---:R-:W-:-:S05]  /*26a0*/  PRMT R0, R102, 0x8880, RZ ;  /* 0x0000888066007816 */ /* 0x004fca00000000ff */
[----:B------:R-:W-:-:S07]  /*26b0*/  IMAD R3, R0, R91, RZ ;  /* 0x0000005b00037224 */ /* 0x000fce00078e02ff */
.L_x_41:
[----:B------:R-:W-:Y:S05]  /*26c0*/  BSYNC B1 ;  /* 0x0000000000017941 */ /* 0x000fea0003800000 */
.L_x_40:
[----:B------:R-:W-:Y:S01]  /*26d0*/  ISETP.LT.OR P5, PT, R19, 0x1, !P0 ;  /* 0x000000011300780c */ /* 0x000fe200047a1670 */
[----:B------:R-:W-:Y:S01]  /*26e0*/  @!P2 IMAD R25, R25, R90, R3 ;  /* 0x0000005a1919a224 */ /* 0x000fe200078e0203 */
[----:B------:R-:W-:Y:S01]  /*26f0*/  BSSY B1, `(.L_x_42) ;  /* 0x000000a000017945 */ /* 0x000fe20003800000 */
[----:B------:R-:W-:Y:S02]  /*2700*/  IADD3.X R11, R13, R107, R14, P3, P4 ;  /* 0x0000006b0d0b7210 */ /* 0x000fe40001fe840e */
[C---:B------:R-:W-:Y:S01]  /*2710*/  ISETP.LT.OR P3, PT, R19.reuse, 0x2, !P0 ;  /* 0x000000021300780c */ /* 0x040fe20004761670 */
[----:B------:R2:W-:Y:S01]  /*2720*/  @!P2 STG.E.U8 desc[UR36][R4.64+0x1], R25 ;  /* 0x000001190400a986 */ /* 0x0005e2000c101124 */
[C---:B------:R-:W-:Y:S02]  /*2730*/  ISETP.LT.OR P4, PT, R19.reuse, 0x9, !P1 ;  /* 0x000000091300780c */ /* 0x040fe40004f81670 */
[----:B------:R-:W-:-:S04]  /*2740*/  ISETP.LT.OR P2, PT, R19, 0xa, !P1 ;  /* 0x0000000a1300780c */ /* 0x000fc80004f41670 */
[----:B------:R-:W-:Y:S09]  /*2750*/  @P5 BRA `(.L_x_43) ;  /* 0x00000000000c5947 */ /* 0x000ff20003800000 */
[----:B------:R-:W3:Y:S02]  /*2760*/  LDG.E.U8 R102, desc[UR36][R10.64] ;  /* 0x000000240a667981 */ /* 0x000ee4000c1e1100 */
[----:B---3--:R-:W-:-:S05]  /*2770*/  PRMT R0, R102, 0x8880, RZ ;  /* 0x0000888066007816 */ /* 0x008fca00000000ff */
[----:B------:R-:W-:-:S07]  /*2780*/  IMAD R3, R0, R91, RZ ;  /* 0x0000005b00037224 */ /* 0x000fce00078e02ff */
.L_x_43:
[----:B------:R-:W-:Y:S05]  /*2790*/  BSYNC B1 ;  /* 0x0000000000017941 */ /* 0x000fea0003800000 */
.L_x_42:
[----:B------:R-:W-:Y:S01]  /*27a0*/  @!P5 IMAD R13, R26, R90, R3 ;  /* 0x0000005a1a0dd224 */ /* 0x000fe200078e0203 */
[----:B------:R-:W-:Y:S04]  /*27b0*/  BSSY B1, `(.L_x_44) ;  /* 0x0000006000017945 */ /* 0x000fe80003800000 */
[----:B------:R3:W-:Y:S01]  /*27c0*/  @!P5 STG.E.U8 desc[UR36][R6.64], R13 ;  /* 0x0000000d0600d986 */ /* 0x0007e2000c101124 */
[----:B------:R-:W-:Y:S05]  /*27d0*/  @P3 BRA `(.L_x_45) ;  /* 0x00000000000c3947 */ /* 0x000fea0003800000 */
[----:B------:R-:W4:Y:S02]  /*27e0*/  LDG.E.U8 R102, desc[UR36][R10.64+0x1] ;  /* 0x000001240a667981 */ /* 0x000f24000c1e1100 */
[----:B----4-:R-:W-:-:S05]  /*27f0*/  PRMT R0, R102, 0x8880, RZ ;  /* 0x0000888066007816 */ /* 0x010fca00000000ff */
[----:B------:R-:W-:-:S07]  /*2800*/  IMAD R3, R0, R91, RZ ;  /* 0x0000005b00037224 */ /* 0x000fce00078e02ff */
.L_x_45:
[----:B------:R-:W-:Y:S05]  /*2810*/  BSYNC B1 ;  /* 0x0000000000017941 */ /* 0x000fea0003800000 */
.L_x_44:
[----:B------:R-:W-:Y:S01]  /*2820*/  @!P3 IMAD R27, R27, R90, R3 ;  /* 0x0000005a1b1bb224 */ /* 0x000fe200078e0203 */
[----:B------:R-:W-:Y:S04]  /*2830*/  BSSY B1, `(.L_x_46) ;  /* 0x0000006000017945 */ /* 0x000fe80003800000 */
[----:B------:R4:W-:Y:S01]  /*2840*/  @!P3 STG.E.U8 desc[UR36][R6.64+0x1], R27 ;  /* 0x0000011b0600b986 */ /* 0x0009e2000c101124 */
[----:B------:R-:W-:Y:S05]  /*2850*/  @P4 BRA `(.L_x_47) ;  /* 0x00000000000c4947 */ /* 0x000fea0003800000 */
[----:B------:R-:W5:Y:S02]  /*2860*/  LDG.E.U8 R102, desc[UR36][R8.64+0x8] ;  /* 0x0000082408667981 */ /* 0x000f64000c1e1100 */
[----:B-----5:R-:W-:-:S05]  /*2870*/  PRMT R0, R102, 0x8880, RZ ;  /* 0x0000888066007816 */ /* 0x020fca00000000ff */
[----:B------:R-:W-:-:S07]  /*2880*/  IMAD R3, R0, R91, RZ ;  /* 0x0000005b00037224 */ /* 0x000fce00078e02ff */
.L_x_47:
[----:B------:R-:W-:Y:S05]  /*2890*/  BSYNC B1 ;  /* 0x0000000000017941 */ /* 0x000fea0003800000 */
.L_x_46:
[----:B---3--:R-:W-:Y:S01]  /*28a0*/  @!P4 IMAD R13, R28, R90, R3 ;  /* 0x0000005a1c0dc224 */ /* 0x008fe200078e0203 */
[----:B------:R-:W-:Y:S04]  /*28b0*/  BSSY B1, `(.L_x_48) ;  /* 0x0000006000017945 */ /* 0x000fe80003800000 */
[----:B------:R3:W-:Y:S01]  /*28c0*/  @!P4 STG.E.U8 desc[UR36][R4.64+0x8], R13 ;  /* 0x0000080d0400c986 */ /* 0x0007e2000c101124 */
[----:B------:R-:W-:Y:S05]  /*28d0*/  @P2 BRA `(.L_x_49) ;  /* 0x00000000000c2947 */ /* 0x000fea0003800000 */
[----:B------:R-:W5:Y:S02]  /*28e0*/  LDG.E.U8 R102, desc[UR36][R8.64+0x9] ;  /* 0x0000092408667981 */ /* 0x000f64000c1e1100 */
[----:B-----5:R-:W-:-:S05]  /*28f0*/  PRMT R0, R102, 0x8880, RZ ;  /* 0x0000888066007816 */ /* 0x020fca00000000ff */
[----:B------:R-:W-:-:S07]  /*2900*/  IMAD R3, R0, R91, RZ ;  /* 0x0000005b00037224 */ /* 0x000fce00078e02ff */
.L_x_49:
[----:B------:R-:W-:Y:S05]  /*2910*/  BSYNC B1 ;  /* 0x0000000000017941 */ /* 0x000fea0003800000 */
.L_x_48:
[----:B------:R-:W-:Y:S01]  /*2920*/  ISETP.LT.OR P4, PT, R19, 0x9, !P0 ;  /* 0x000000091300780c */ /* 0x000fe20004781670 */
[----:B------:R-:W-:Y:S01]  /*2930*/  @!P2 IMAD R29, R29, R90, R3 ;  /* 0x0000005a1d1da224 */ /* 0x000fe200078e0203 */
[----:B------:R-:W-:Y:S01]  /*2940*/  BSSY B1, `(.L_x_50) ;  /* 0x0000009000017945 */ /* 0x000fe20003800000 */
[C---:B------:R-:W-:Y:S02]  /*2950*/  ISETP.LT.OR P3, PT, R19.reuse, 0xa, !P0 ;  /* 0x0000000a1300780c */ /* 0x040fe40004761670 */
[C---:B------:R-:W-:Y:S01]  /*2960*/  ISETP.LT.OR P5, PT, R19.reuse, 0x11, !P1 ;  /* 0x000000111300780c */ /* 0x040fe20004fa1670 */
[----:B------:R0:W-:Y:S01]  /*2970*/  @!P2 STG.E.U8 desc[UR36][R4.64+0x9], R29 ;  /* 0x0000091d0400a986 */ /* 0x0001e2000c101124 */
[----:B------:R-:W-:-:S06]  /*2980*/  ISETP.LT.OR P2, PT, R19, 0x12, !P1 ;  /* 0x000000121300780c */ /* 0x000fcc0004f41670 */
[----:B------:R-:W-:Y:S07]  /*2990*/  @P4 BRA `(.L_x_51) ;  /* 0x00000000000c4947 */ /* 0x000fee0003800000 */
[----:B------:R-:W5:Y:S02]  /*29a0*/  LDG.E.U8 R102, desc[UR36][R10.64+0x8] ;  /* 0x000008240a667981 */ /* 0x000f64000c1e1100 */
[----:B-----5:R-:W-:-:S05]  /*29b0*/  PRMT R0, R102, 0x8880, RZ ;  /* 0x0000888066007816 */ /* 0x020fca00000000ff */
[----:B------:R-:W-:-:S07]  /*29c0*/  IMAD R3, R0, R91, RZ ;  /* 0x0000005b00037224 */ /* 0x000fce00078e02ff */
.L_x_51:
[----:B------:R-:W-:Y:S05]  /*29d0*/  BSYNC B1 ;  /* 0x0000000000017941 */ /* 0x000fea0003800000 */
.L_x_50:
[----:B---3--:R-:W-:Y:S01]  /*29e0*/  @!P4 IMAD R13, R30, R90, R3 ;  /* 0x0000005a1e0dc224 */ /* 0x008fe200078e0203 */
[----:B------:R-:W-:Y:S04]  /*29f0*/  BSSY B1, `(.L_x_52) ;  /* 0x0000006000017945 */ /* 0x000fe80003800000 */
[----:B------:R3:W-:Y:S01]  /*2a00*/  @!P4 STG.E.U8 desc[UR36][R6.64+0x8], R13 ;  /* 0x0000080d0600c986 */ /* 0x0007e2000c101124 */
[----:B------:R-:W-:Y:S05]  /*2a10*/  @P3 BRA `(.L_x_53) ;  /* 0x00000000000c3947 */ /* 0x000fea0003800000 */
[----:B------:R-:W5:Y:S02]  /*2a20*/  LDG.E.U8 R102, desc[UR36][R10.64+0x9] ;  /* 0x000009240a667981 */ /* 0x000f64000c1e1100 */
[----:B-----5:R-:W-:-:S05]  /*2a30*/  PRMT R0, R102, 0x8880, RZ ;  /* 0x0000888066007816 */ /* 0x020fca00000000ff */
[----:B------:R-:W-:-:S07]  /*2a40*/  IMAD R3, R0, R91, RZ ;  /* 0x0000005b00037224 */ /* 0x000fce00078e02ff */
.L_x_53:
[----:B------:R-:W-:Y:S05]  /*2a50*/  BSYNC B1 ;  /* 0x0000000000017941 */ /* 0x000fea0003800000 */
.L_x_52:
[----:B------:R-:W-:Y:S01]  /*2a60*/  @!P3 IMAD R31, R31, R90, R3 ;  /* 0x0000005a1f1fb224 */ /* 0x000fe200078e0203 */
[----:B------:R-:W-:Y:S04]  /*2a70*/  BSSY B1, `(.L_x_54) ;  /* 0x0000006000017945 */ /* 0x000fe80003800000 */
[----:B------:R0:W-:Y:S01]  /*2a80*/  @!P3 STG.E.U8 desc[UR36][R6.64+0x9], R31 ;  /* 0x0000091f0600b986 */ /* 0x0001e2000c101124 */
[----:B------:R-:W-:Y:S05]  /*2a90*/  @P5 BRA `(.L_x_55) ;  /* 0x00000000000c5947 */ /* 0x000fea0003800000 */
[----:B------:R-:W5:Y:S02]  /*2aa0*/  LDG.E.U8 R102, desc[UR36][R8.64+0x10] ;  /* 0x0000102408667981 */ /* 0x000f64000c1e1100 */
[----:B-----5:R-:W-:-:S05]  /*2ab0*/  PRMT R0, R102, 0x8880, RZ ;  /* 0x0000888066007816 */ /* 0x020fca00000000ff */
[----:B------:R-:W-:-:S07]  /*2ac0*/  IMAD R3, R0, R91, RZ ;  /* 0x0000005b00037224 */ /* 0x000fce00078e02ff */
.L_x_55:
[----:B------:R-:W-:Y:S05]  /*2ad0*/  BSYNC B1 ;  /* 0x0000000000017941 */ /* 0x000fea0003800000 */
.L_x_54:
[----:B---3--:R-:W-:Y:S01]  /*2ae0*/  @!P5 IMAD R13, R32, R90, R3 ;  /* 0x0000005a200dd224 */ /* 0x008fe200078e0203 */
[----:B------:R-:W-:Y:S04]  /*2af0*/  BSSY B1, `(.L_x_56) ;  /* 0x0000006000017945 */ /* 0x000fe80003800000 */
[----:B------:R3:W-:Y:S01]  /*2b00*/  @!P5 STG.E.U8 desc[UR36][R4.64+0x10], R13 ;  /* 0x0000100d0400d986 */ /* 0x0007e2000c101124 */
[----:B------:R-:W-:Y:S05]  /*2b10*/  @P2 BRA `(.L_x_57) ;  /* 0x00000000000c2947 */ /* 0x000fea0003800000 */
[----:B------:R-:W5:Y:S02]  /*2b20*/  LDG.E.U8 R102, desc[UR36][R8.64+0x11] ;  /* 0x0000112408667981 */ /* 0x000f64000c1e1100 */
[----:B-----5:R-:W-:-:S05]  /*2b30*/  PRMT R0, R102, 0x8880, RZ ;  /* 0x0000888066007816 */ /* 0x020fca00000000ff */
[----:B------:R-:W-:-:S07]  /*2b40*/  IMAD R3, R0, R91, RZ ;  /* 0x0000005b00037224 */ /* 0x000fce00078e02ff */
.L_x_57:
[----:B------:R-:W-:Y:S05]  /*2b50*/  BSYNC B1 ;  /* 0x0000000000017941 */ /* 0x000fea0003800000 */
.L_x_56:
        /* <DEDUP_REMOVED lines=11> */
.L_x_59:
[----:B------:R-:W-:Y:S05]  /*2c10*/  BSYNC B1 ;  /* 0x0000000000017941 */ /* 0x000fea0003800000 */
.L_x_58:
[----:B---3--:R-:W-:Y:S01]  /*2c20*/  @!P4 IMAD R13, R34, R90, R3 ;  /* 0x0000005a220dc224 */ /* 0x008fe200078e0203 */
[----:B------:R-:W-:Y:S04]  /*2c30*/  BSSY B1, `(.L_x_60) ;  /* 0x0000006000017945 */ /* 0x000fe80003800000 */
[----:B------:R3:W-:Y:S01]  /*2c40*/  @!P4 STG.E.U8 desc[UR36][R6.64+0x10], R13 ;  /* 0x0000100d0600c986 */ /* 0x0007e2000c101124 */
[----:B------:R-:W-:Y:S05]  /*2c50*/  @P3 BRA `(.L_x_61) ;  /* 0x00000000000c3947 */ /* 0x000fea0003800000 */
[----:B------:R-:W5:Y:S02]  /*2c60*/  LDG.E.U8 R102, desc[UR36][R10.64+0x11] ;  /* 0x000011240a667981 */ /* 0x000f64000c1e1100 */
[----:B-----5:R-:W-:-:S05]  /*2c70*/  PRMT R0, R102, 0x8880, RZ ;  /* 0x0000888066007816 */ /* 0x020fca00000000ff */
[----:B------:R-:W-:-:S07]  /*2c80*/  IMAD R3, R0, R91, RZ ;  /* 0x0000005b00037224 */ /* 0x000fce00078e02ff */
.L_x_61:
[----:B------:R-:W-:Y:S05]  /*2c90*/  BSYNC B1 ;  /* 0x0000000000017941 */ /* 0x000fea0003800000 */
.L_x_60:
[----:B------:R-:W-:Y:S01]  /*2ca0*/  @!P3 IMAD R35, R35, R90, R3 ;  /* 0x0000005a2323b224 */ /* 0x000fe200078e0203 */
[----:B------:R-:W-:Y:S04]  /*2cb0*/  BSSY B1, `(.L_x_62) ;  /* 0x0000006000017945 */ /* 0x000fe80003800000 */
[----:B------:R0:W-:Y:S01]  /*2cc0*/  @!P3 STG.E.U8 desc[UR36][R6.64+0x11], R35 ;  /* 0x000011230600b986 */ /* 0x0001e2000c101124 */
[----:B------:R-:W-:Y:S05]  /*2cd0*/  @P5 BRA `(.L_x_63) ;  /* 0x00000000000c5947 */ /* 0x000fea0003800000 */
[----:B------:R-:W5:Y:S02]  /*2ce0*/  LDG.E.U8 R102, desc[UR36][R8.64+0x18] ;  /* 0x0000182408667981 */ /* 0x000f64000c1e1100 */
[----:B-----5:R-:W-:-:S05]  /*2cf0*/  PRMT R0, R102, 0x8880, RZ ;  /* 0x0000888066007816 */ /* 0x020fca00000000ff */
[----:B------:R-:W-:-:S07]  /*2d00*/  IMAD R3, R0, R91, RZ ;  /* 0x0000005b00037224 */ /* 0x000fce00078e02ff */
.L_x_63:
[----:B------:R-:W-:Y:S05]  /*2d10*/  BSYNC B1 ;  /* 0x0000000000017941 */ /* 0x000fea0003800000 */
.L_x_62:
[----:B---3--:R-:W-:Y:S01]  /*2d20*/  @!P5 IMAD R13, R36, R90, R3 ;  /* 0x0000005a240dd224 */ /* 0x008fe200078e0203 */
[----:B------:R-:W-:Y:S04]  /*2d30*/  BSSY B1, `(.L_x_64) ;  /* 0x0000006000017945 */ /* 0x000fe80003800000 */
[----:B------:R3:W-:Y:S01]  /*2d40*/  @!P5 STG.E.U8 desc[UR36][R4.64+0x18], R13 ;  /* 0x0000180d0400d986 */ /* 0x0007e2000c101124 */
[----:B------:R-:W-:Y:S05]  /*2d50*/  @P2 BRA `(.L_x_65) ;  /* 0x00000000000c2947 */ /* 0x000fea0003800000 */
[----:B------:R-:W5:Y:S02]  /*2d60*/  LDG.E.U8 R102, desc[UR36][R8.64+0x19] ;  /* 0x0000192408667981 */ /* 0x000f64000c1e1100 */
[----:B-----5:R-:W-:-:S05]  /*2d70*/  PRMT R0, R102, 0x8880, RZ ;  /* 0x0000888066007816 */ /* 0x020fca00000000ff */
[----:B------:R-:W-:-:S07]  /*2d80*/  IMAD R3, R0, R91, RZ ;  /* 0x0000005b00037224 */ /* 0x000fce00078e02ff */
.L_x_65:
[----:B------:R-:W-:Y:S05]  /*2d90*/  BSYNC B1 ;  /* 0x0000000000017941 */ /* 0x000fea0003800000 */
.L_x_64:
        /* <DEDUP_REMOVED lines=11> */
.L_x_67:
[----:B------:R-:W-:Y:S05]  /*2e50*/  BSYNC B1 ;  /* 0x0000000000017941 */ /* 0x000fea0003800000 */
.L_x_66:
[----:B---3--:R-:W-:Y:S01]  /*2e60*/  @!P4 IMAD R13, R38, R90, R3 ;  /* 0x0000005a260dc224 */ /* 0x008fe200078e0203 */
[----:B------:R-:W-:Y:S04]  /*2e70*/  BSSY B1, `(.L_x_68) ;  /* 0x0000006000017945 */ /* 0x000fe80003800000 */
[----:B------:R3:W-:Y:S01]  /*2e80*/  @!P4 STG.E.U8 desc[UR36][R6.64+0x18], R13 ;  /* 0x0000180d0600c986 */ /* 0x0007e2000c101124 */
[----:B------:R-:W-:Y:S05]  /*2e90*/  @P3 BRA `(.L_x_69) ;  /* 0x00000000000c3947 */ /* 0x000fea0003800000 */
[----:B------:R-:W5:Y:S02]  /*2ea0*/  LDG.E.U8 R102, desc[UR36][R10.64+0x19] ;  /* 0x000019240a667981 */ /* 0x000f64000c1e1100 */
[----:B-----5:R-:W-:-:S05]  /*2eb0*/  PRMT R0, R102, 0x8880, RZ ;  /* 0x0000888066007816 */ /* 0x020fca00000000ff */
[----:B------:R-:W-:-:S07]  /*2ec0*/  IMAD R3, R0, R91, RZ ;  /* 0x0000005b00037224 */ /* 0x000fce00078e02ff */
.L_x_69:
[----:B------:R-:W-:Y:S05]  /*2ed0*/  BSYNC B1 ;  /* 0x0000000000017941 */ /* 0x000fea0003800000 */
.L_x_68:
[----:B------:R-:W-:Y:S01]  /*2ee0*/  @!P3 IMAD R39, R39, R90, R3 ;  /* 0x0000005a2727b224 */ /* 0x000fe200078e0203 */
[----:B------:R-:W-:Y:S04]  /*2ef0*/  BSSY B1, `(.L_x_70) ;  /* 0x0000006000017945 */ /* 0x000fe80003800000 */
[----:B------:R0:W-:Y:S01]  /*2f00*/  @!P3 STG.E.U8 desc[UR36][R6.64+0x19], R39 ;  /* 0x000019270600b986 */ /* 0x0001e2000c101124 */
[----:B------:R-:W-:Y:S05]  /*2f10*/  @P5 BRA `(.L_x_71) ;  /* 0x00000000000c5947 */ /* 0x000fea0003800000 */
[----:B------:R-:W5:Y:S02]  /*2f20*/  LDG.E.U8 R102, desc[UR36][R8.64+0x20] ;  /* 0x0000202408667981 */ /* 0x000f64000c1e1100 */
[----:B-----5:R-:W-:-:S05]  /*2f30*/  PRMT R0, R102, 0x8880, RZ ;  /* 0x0000888066007816 */ /* 0x020fca00000000ff */
[----:B------:R-:W-:-:S07]  /*2f40*/  IMAD R3, R0, R91, RZ ;  /* 0x0000005b00037224 */ /* 0x000fce00078e02ff */
.L_x_71:
[----:B------:R-:W-:Y:S05]  /*2f50*/  BSYNC B1 ;  /* 0x0000000000017941 */ /* 0x000fea0003800000 */
.L_x_70:
[----:B---3--:R-:W-:Y:S01]  /*2f60*/  @!P5 IMAD R13, R40, R90, R3 ;  /* 0x0000005a280dd224 */ /* 0x008fe200078e0203 */
[----:B------:R-:W-:Y:S04]  /*2f70*/  BSSY B1, `(.L_x_72) ;  /* 0x0000006000017945 */ /* 0x000fe80003800000 */
[----:B------:R3:W-:Y:S01]  /*2f80*/  @!P5 STG.E.U8 desc[UR36][R4.64+0x20], R13 ;  /* 0x0000200d0400d986 */ /* 0x0007e2000c101124 */
[----:B------:R-:W-:Y:S05]  /*2f90*/  @P2 BRA `(.L_x_73) ;  /* 0x00000000000c2947 */ /* 0x000fea0003800000 */
[----:B------:R-:W5:Y:S02]  /*2fa0*/  LDG.E.U8 R102, desc[UR36][R8.64+0x21] ;  /* 0x0000212408667981 */ /* 0x000f64000c1e1100 */
[----:B-----5:R-:W-:-:S05]  /*2fb0*/  PRMT R0, R102, 0x8880, RZ ;  /* 0x0000888066007816 */ /* 0x020fca00000000ff */
[----:B------:R-:W-:-:S07]  /*2fc0*/  IMAD R3, R0, R91, RZ ;  /* 0x0000005b00037224 */ /* 0x000fce00078e02ff */
.L_x_73:
[----:B------:R-:W-:Y:S05]  /*2fd0*/  BSYNC B1 ;  /* 0x0000000000017941 */ /* 0x000fea0003800000 */
.L_x_72:
        /* <DEDUP_REMOVED lines=11> */
.L_x_75:
[----:B------:R-:W-:Y:S05]  /*3090*/  BSYNC B1 ;  /* 0x0000000000017941 */ /* 0x000fea0003800000 */
.L_x_74:
[----:B---3--:R-:W-:Y:S01]  /*30a0*/  @!P4 IMAD R13, R42, R90, R3 ;  /* 0x0000005a2a0dc224 */ /* 0x008fe200078e0203 */
[----:B------:R-:W-:Y:S04]  /*30b0*/  BSSY B1, `(.L_x_76) ;  /* 0x0000006000017945 */ /* 0x000fe80003800000 */
[----:B------:R3:W-:Y:S01]  /*30c0*/  @!P4 STG.E.U8 desc[UR36][R6.64+0x20], R13 ;  /* 0x0000200d0600c986 */ /* 0x0007e2000c101124 */
[----:B------:R-:W-:Y:S05]  /*30d0*/  @P3 BRA `(.L_x_77) ;  /* 0x00000000000c3947 */ /* 0x000fea0003800000 */
[----:B------:R-:W5:Y:S02]  /*30e0*/  LDG.E.U8 R102, desc[UR36][R10.64+0x21] ;  /* 0x000021240a667981 */ /* 0x000f64000c1e1100 */
[----:B-----5:R-:W-:-:S05]  /*30f0*/  PRMT R0, R102, 0x8880, RZ ;  /* 0x0000888066007816 */ /* 0x020fca00000000ff */
[----:B------:R-:W-:-:S07]  /*3100*/  IMAD R3, R0, R91, RZ ;  /* 0x0000005b00037224 */ /* 0x000fce00078e02ff */
.L_x_77:
[----:B------:R-:W-:Y:S05]  /*3110*/  BSYNC B1 ;  /* 0x0000000000017941 */ /* 0x000fea0003800000 */
.L_x_76:
[----:B------:R-:W-:Y:S01]  /*3120*/  @!P3 IMAD R43, R43, R90, R3 ;  /* 0x0000005a2b2bb224 */ /* 0x000fe200078e0203 */
[----:B------:R-:W-:Y:S04]  /*3130*/  BSSY B1, `(.L_x_78) ;  /* 0x0000006000017945 */ /* 0x000fe80003800000 */
[----:B------:R0:W-:Y:S01]  /*3140*/  @!P3 STG.E.U8 desc[UR36][R6.64+0x21], R43 ;  /* 0x0000212b0600b986 */ /* 0x0001e2000c101124 */
[----:B------:R-:W-:Y:S05]  /*3150*/  @P5 BRA `(.L_x_79) ;  /* 0x00000000000c5947 */ /* 0x000fea0003800000 */
[----:B------:R-:W5:Y:S02]  /*3160*/  LDG.E.U8 R102, desc[UR36][R8.64+0x28] ;  /* 0x0000282408667981 */ /* 0x000f64000c1e1100 */
[----:B-----5:R-:W-:-:S05]  /*3170*/  PRMT R0, R102, 0x8880, RZ ;  /* 0x0000888066007816 */ /* 0x020fca00000000ff */
[----:B------:R-:W-:-:S07]  /*3180*/  IMAD R3, R0, R91, RZ ;  /* 0x0000005b00037224 */ /* 0x000fce00078e02ff */
.L_x_79:
[----:B------:R-:W-:Y:S05]  /*3190*/  BSYNC B1 ;  /* 0x0000000000017941 */ /* 0x000fea0003800000 */
.L_x_78:
[----:B---3--:R-:W-:Y:S01]  /*31a0*/  @!P5 IMAD R13, R44, R90, R3 ;  /* 0x0000005a2c0dd224 */ /* 0x008fe200078e0203 */
[----:B------:R-:W-:Y:S04]  /*31b0*/  BSSY B1, `(.L_x_80) ;  /* 0x0000006000017945 */ /* 0x000fe80003800000 */
[----:B------:R3:W-:Y:S01]  /*31c0*/  @!P5 STG.E.U8 desc[UR36][R4.64+0x28], R13 ;  /* 0x0000280d0400d986 */ /* 0x0007e2000c101124 */
[----:B------:R-:W-:Y:S05]  /*31d0*/  @P2 BRA `(.L_x_81) ;  /* 0x00000000000c2947 */ /* 0x000fea0003800000 */
[----:B------:R-:W5:Y:S02]  /*31e0*/  LDG.E.U8 R102, desc[UR36][R8.64+0x29] ;  /* 0x0000292408667981 */ /* 0x000f64000c1e1100 */
[----:B-----5:R-:W-:-:S05]  /*31f0*/  PRMT R0, R102, 0x8880, RZ ;  /* 0x0000888066007816 */ /* 0x020fca00000000ff */
[----:B------:R-:W-:-:S07]  /*3200*/  IMAD R3, R0, R91, RZ ;  /* 0x0000005b00037224 */ /* 0x000fce00078e02ff */
.L_x_81:
[----:B------:R-:W-:Y:S05]  /*3210*/  BSYNC B1 ;  /* 0x0000000000017941 */ /* 0x000fea0003800000 */
.L_x_80:
        /* <DEDUP_REMOVED lines=11> */
.L_x_83:
[----:B------:R-:W-:Y:S05]  /*32d0*/  BSYNC B1 ;  /* 0x0000000000017941 */ /* 0x000fea0003800000 */
.L_x_82:
[----:B---3--:R-:W-:Y:S01]  /*32e0*/  @!P4 IMAD R13, R46, R90, R3 ;  /* 0x0000005a2e0dc224 */ /* 0x008fe200078e0203 */
[----:B------:R-:W-:Y:S04]  /*32f0*/  BSSY B1, `(.L_x_84) ;  /* 0x0000006000017945 */ /* 0x000fe80003800000 */
[----:B------:R3:W-:Y:S01]  /*3300*/  @!P4 STG.E.U8 desc[UR36][R6.64+0x28], R13 ;  /* 0x0000280d0600c986 */ /* 0x0007e2000c101124 */
[----:B------:R-:W-:Y:S05]  /*3310*/  @P3 BRA `(.L_x_85) ;  /* 0x00000000000c3947 */ /* 0x000fea0003800000 */
[----:B------:R-:W5:Y:S02]  /*3320*/  LDG.E.U8 R102, desc[UR36][R10.64+0x29] ;  /* 0x000029240a667981 */ /* 0x000f64000c1e1100 */
[----:B-----5:R-:W-:-:S05]  /*3330*/  PRMT R0, R102, 0x8880, RZ ;  /* 0x0000888066007816 */ /* 0x020fca00000000ff */
[----:B------:R-:W-:-:S07]  /*3340*/  IMAD R3, R0, R91, RZ ;  /* 0x0000005b00037224 */ /* 0x000fce00078e02ff */
.L_x_85:
[----:B------:R-:W-:Y:S05]  /*3350*/  BSYNC B1 ;  /* 0x0000000000017941 */ /* 0x000fea0003800000 */
.L_x_84:
[----:B------:R-:W-:Y:S01]  /*3360*/  @!P3 IMAD R47, R47, R90, R3 ;  /* 0x0000005a2f2fb224 */ /* 0x000fe200078e0203 */
[----:B------:R-:W-:Y:S04]  /*3370*/  BSSY B1, `(.L_x_86) ;  /* 0x0000006000017945 */ /* 0x000fe80003800000 */
[----:B------:R0:W-:Y:S01]  /*3380*/  @!P3 STG.E.U8 desc[UR36][R6.64+0x29], R47 ;  /* 0x0000292f0600b986 */ /* 0x0001e2000c101124 */
[----:B------:R-:W-:Y:S05]  /*3390*/  @P5 BRA `(.L_x_87) ;  /* 0x00000000000c5947 */ /* 0x000fea0003800000 */
[----:B------:R-:W5:Y:S02]  /*33a0*/  LDG.E.U8 R102, desc[UR36][R8.64+0x30] ;  /* 0x0000302408667981 */ /* 0x000f64000c1e1100 */
[----:B-----5:R-:W-:-:S05]  /*33b0*/  PRMT R0, R102, 0x8880, RZ ;  /* 0x0000888066007816 */ /* 0x020fca00000000ff */
[----:B------:R-:W-:-:S07]  /*33c0*/  IMAD R3, R0, R91, RZ ;  /* 0x0000005b00037224 */ /* 0x000fce00078e02ff */
.L_x_87:
[----:B------:R-:W-:Y:S05]  /*33d0*/  BSYNC B1 ;  /* 0x0000000000017941 */ /* 0x000fea0003800000 */
.L_x_86:
[----:B---3--:R-:W-:Y:S01]  /*33e0*/  @!P5 IMAD R13, R48, R90, R3 ;  /* 0x0000005a300dd224 */ /* 0x008fe200078e0203 */
[----:B------:R-:W-:Y:S04]  /*33f0*/  BSSY B1, `(.L_x_88) ;  /* 0x0000006000017945 */ /* 0x000fe80003800000 */
[----:B------:R3:W-:Y:S01]  /*3400*/  @!P5 STG.E.U8 desc[UR36][R4.64+0x30], R13 ;  /* 0x0000300d0400d986 */ /* 0x0007e2000c101124 */
[----:B------:R-:W-:Y:S05]  /*3410*/  @P2 BRA `(.L_x_89) ;  /* 0x00000000000c2947 */ /* 0x000fea0003800000 */
[----:B------:R-:W5:Y:S02]  /*3420*/  LDG.E.U8 R102, desc[UR36][R8.64+0x31] ;  /* 0x0000312408667981 */ /* 0x000f64000c1e1100 */
[----:B-----5:R-:W-:-:S05]  /*3430*/  PRMT R0, R102, 0x8880, RZ ;  /* 0x0000888066007816 */ /* 0x020fca00000000ff */
[----:B------:R-:W-:-:S07]  /*3440*/  IMAD R3, R0, R91, RZ ;  /* 0x0000005b00037224 */ /* 0x000fce00078e02ff */
.L_x_89:
[----:B------:R-:W-:Y:S05]  /*3450*/  BSYNC B1 ;  /* 0x0000000000017941 */ /* 0x000fea0003800000 */
.L_x_88:
        /* <DEDUP_REMOVED lines=11> */
.L_x_91:
[----:B------:R-:W-:Y:S05]  /*3510*/  BSYNC B1 ;  /* 0x0000000000017941 */ /* 0x000fea0003800000 */
.L_x_90:
[----:B---3--:R-:W-:Y:S01]  /*3520*/  @!P4 IMAD R13, R50, R90, R3 ;  /* 0x0000005a320dc224 */ /* 0x008fe200078e0203 */
[----:B------:R-:W-:Y:S04]  /*3530*/  BSSY B1, `(.L_x_92) ;  /* 0x0000006000017945 */ /* 0x000fe80003800000 */
[----:B------:R3:W-:Y:S01]  /*3540*/  @!P4 STG.E.U8 desc[UR36][R6.64+0x30], R13 ;  /* 0x0000300d0600c986 */ /* 0x0007e2000c101124 */
[----:B------:R-:W-:Y:S05]  /*3550*/  @P3 BRA `(.L_x_93) ;  /* 0x00000000000c3947 */ /* 0x000fea0003800000 */
[----:B------:R-:W5:Y:S02]  /*3560*/  LDG.E.U8 R102, desc[UR36][R10.64+0x31] ;  /* 0x000031240a667981 */ /* 0x000f64000c1e1100 */
[----:B-----5:R-:W-:-:S05]  /*3570*/  PRMT R0, R102, 0x8880, RZ ;  /* 0x0000888066007816 */ /* 0x020fca00000000ff */
[----:B------:R-:W-:-:S07]  /*3580*/  IMAD R3, R0, R91, RZ ;  /* 0x0000005b00037224 */ /* 0x000fce00078e02ff */
.L_x_93:
[----:B------:R-:W-:Y:S05]  /*3590*/  BSYNC B1 ;  /* 0x0000000000017941 */ /* 0x000fea0003800000 */
.L_x_92:
[----:B------:R-:W-:Y:S01]  /*35a0*/  @!P3 IMAD R51, R51, R90, R3 ;  /* 0x0000005a3333b224 */ /* 0x000fe200078e0203 */
[----:B------:R-:W-:Y:S04]  /*35b0*/  BSSY B1, `(.L_x_94) ;  /* 0x0000006000017945 */ /* 0x000fe80003800000 */
[----:B------:R0:W-:Y:S01]  /*35c0*/  @!P3 STG.E.U8 desc[UR36][R6.64+0x31], R51 ;  /* 0x000031330600b986 */ /* 0x0001e2000c101124 */
[----:B------:R-:W-:Y:S05]  /*35d0*/  @P5 BRA `(.L_x_95) ;  /* 0x00000000000c5947 */ /* 0x000fea0003800000 */
[----:B------:R-:W5:Y:S02]  /*35e0*/  LDG.E.U8 R102, desc[UR36][R8.64+0x38] ;  /* 0x0000382408667981 */ /* 0x000f64000c1e1100 */
[----:B-----5:R-:W-:-:S05]  /*35f0*/  PRMT R0, R102, 0x8880, RZ ;  /* 0x0000888066007816 */ /* 0x020fca00000000ff */
[----:B------:R-:W-:-:S07]  /*3600*/  IMAD R3, R0, R91, RZ ;  /* 0x0000005b00037224 */ /* 0x000fce00078e02ff */
.L_x_95:
[----:B------:R-:W-:Y:S05]  /*3610*/  BSYNC B1 ;  /* 0x0000000000017941 */ /* 0x000fea0003800000 */
.L_x_94:
[----:B---3--:R-:W-:Y:S01]  /*3620*/  @!P5 IMAD R13, R52, R90, R3 ;  /* 0x0000005a340dd224 */ /* 0x008fe200078e0203 */
[----:B------:R-:W-:Y:S04]  /*3630*/  BSSY B1, `(.L_x_96) ;  /* 0x0000006000017945 */ /* 0x000fe80003800000 */
[----:B------:R3:W-:Y:S01]  /*3640*/  @!P5 STG.E.U8 desc[UR36][R4.64+0x38], R13 ;  /* 0x0000380d0400d986 */ /* 0x0007e2000c101124 */
[----:B------:R-:W-:Y:S05]  /*3650*/  @P2 BRA `(.L_x_97) ;  /* 0x00000000000c2947 */ /* 0x000fea0003800000 */
[----:B------:R-:W5:Y:S02]  /*3660*/  LDG.E.U8 R102, desc[UR36][R8.64+0x39] ;  /* 0x0000392408667981 */ /* 0x000f64000c1e1100 */
[----:B-----5:R-:W-:-:S05]  /*3670*/  PRMT R0, R102, 0x8880, RZ ;  /* 0x0000888066007816 */ /* 0x020fca00000000ff */
[----:B------:R-:W-:-:S07]  /*3680*/  IMAD R3, R0, R91, RZ ;  /* 0x0000005b00037224 */ /* 0x000fce00078e02ff */
.L_x_97:
[----:B------:R-:W-:Y:S05]  /*3690*/  BSYNC B1 ;  /* 0x0000000000017941 */ /* 0x000fea0003800000 */
.L_x_96:
        /* <DEDUP_REMOVED lines=11> */
.L_x_99:
[----:B------:R-:W-:Y:S05]  /*3750*/  BSYNC B1 ;  /* 0x0000000000017941 */ /* 0x000fea0003800000 */
.L_x_98:
[----:B---3--:R-:W-:Y:S01]  /*3760*/  @!P4 IMAD R13, R54, R90, R3 ;  /* 0x0000005a360dc224 */ /* 0x008fe200078e0203 */
[----:B------:R-:W-:Y:S04]  /*3770*/  BSSY B1, `(.L_x_100) ;  /* 0x0000006000017945 */ /* 0x000fe80003800000 */
[----:B------:R3:W-:Y:S01]  /*3780*/  @!P4 STG.E.U8 desc[UR36][R6.64+0x38], R13 ;  /* 0x0000380d0600c986 */ /* 0x0007e2000c101124 */
[----:B------:R-:W-:Y:S05]  /*3790*/  @P3 BRA `(.L_x_101) ;  /* 0x00000000000c3947 */ /* 0x000fea0003800000 */
[----:B------:R-:W5:Y:S02]  /*37a0*/  LDG.E.U8 R102, desc[UR36][R10.64+0x39] ;  /* 0x000039240a667981 */ /* 0x000f64000c1e1100 */
[----:B-----5:R-:W-:-:S05]  /*37b0*/  PRMT R0, R102, 0x8880, RZ ;  /* 0x0000888066007816 */ /* 0x020fca00000000ff */
[----:B------:R-:W-:-:S07]  /*37c0*/  IMAD R3, R0, R91, RZ ;  /* 0x0000005b00037224 */ /* 0x000fce00078e02ff */
.L_x_101:
[----:B------:R-:W-:Y:S05]  /*37d0*/  BSYNC B1 ;  /* 0x0000000000017941 */ /* 0x000fea0003800000 */
.L_x_100:
[----:B------:R-:W-:Y:S01]  /*37e0*/  @!P3 IMAD R55, R55, R90, R3 ;  /* 0x0000005a3737b224 */ /* 0x000fe200078e0203 */
[----:B------:R-:W-:Y:S04]  /*37f0*/  BSSY B1, `(.L_x_102) ;  /* 0x0000006000017945 */ /* 0x000fe80003800000 */
[----:B------:R0:W-:Y:S01]  /*3800*/  @!P3 STG.E.U8 desc[UR36][R6.64+0x39], R55 ;  /* 0x000039370600b986 */ /* 0x0001e2000c101124 */
[----:B------:R-:W-:Y:S05]  /*3810*/  @P5 BRA `(.L_x_103) ;  /* 0x00000000000c5947 */ /* 0x000fea0003800000 */
[----:B------:R-:W5:Y:S02]  /*3820*/  LDG.E.U8 R102, desc[UR36][R8.64+0x40] ;  /* 0x0000402408667981 */ /* 0x000f64000c1e1100 */
[----:B-----5:R-:W-:-:S05]  /*3830*/  PRMT R0, R102, 0x8880, RZ ;  /* 0x0000888066007816 */ /* 0x020fca00000000ff */
[----:B------:R-:W-:-:S07]  /*3840*/  IMAD R3, R0, R91, RZ ;  /* 0x0000005b00037224 */ /* 0x000fce00078e02ff */
.L_x_103:
[----:B------:R-:W-:Y:S05]  /*3850*/  BSYNC B1 ;  /* 0x0000000000017941 */ /* 0x000fea0003800000 */
.L_x_102:
[----:B---3--:R-:W-:Y:S01]  /*3860*/  @!P5 IMAD R13, R56, R90, R3 ;  /* 0x0000005a380dd224 */ /* 0x008fe200078e0203 */
[----:B------:R-:W-:Y:S04]  /*3870*/  BSSY B1, `(.L_x_104) ;  /* 0x0000006000017945 */ /* 0x000fe80003800000 */
[----:B------:R3:W-:Y:S01]  /*3880*/  @!P5 STG.E.U8 desc[UR36][R4.64+0x40], R13 ;  /* 0x0000400d0400d986 */ /* 0x0007e2000c101124 */
[----:B------:R-:W-:Y:S05]  /*3890*/  @P2 BRA `(.L_x_105) ;  /* 0x00000000000c2947 */ /* 0x000fea0003800000 */
[----:B------:R-:W5:Y:S02]  /*38a0*/  LDG.E.U8 R102, desc[UR36][R8.64+0x41] ;  /* 0x0000412408667981 */ /* 0x000f64000c1e1100 */
[----:B-----5:R-:W-:-:S05]  /*38b0*/  PRMT R0, R102, 0x8880, RZ ;  /* 0x0000888066007816 */ /* 0x020fca00000000ff */
[----:B------:R-:W-:-:S07]  /*38c0*/  IMAD R3, R0, R91, RZ ;  /* 0x0000005b00037224 */ /* 0x000fce00078e02ff */
.L_x_105:
[----:B------:R-:W-:Y:S05]  /*38d0*/  BSYNC B1 ;  /* 0x0000000000017941 */ /* 0x000fea0003800000 */
.L_x_104:
        /* <DEDUP_REMOVED lines=11> */
.L_x_107:
[----:B------:R-:W-:Y:S05]  /*3990*/  BSYNC B1 ;  /* 0x0000000000017941 */ /* 0x000fea0003800000 */
.L_x_106:
[----:B---3--:R-:W-:Y:S01]  /*39a0*/  @!P4 IMAD R13, R58, R90, R3 ;  /* 0x0000005a3a0dc224 */ /* 0x008fe200078e0203 */
[----:B------:R-:W-:Y:S04]  /*39b0*/  BSSY B1, `(.L_x_108) ;  /* 0x0000006000017945 */ /* 0x000fe80003800000 */
[----:B------:R3:W-:Y:S01]  /*39c0*/  @!P4 STG.E.U8 desc[UR36][R6.64+0x40], R13 ;  /* 0x0000400d0600c986 */ /* 0x0007e2000c101124 */
[----:B------:R-:W-:Y:S05]  /*39d0*/  @P3 BRA `(.L_x_109) ;  /* 0x00000000000c3947 */ /* 0x000fea0003800000 */
[----:B------:R-:W5:Y:S02]  /*39e0*/  LDG.E.U8 R102, desc[UR36][R10.64+0x41] ;  /* 0x000041240a667981 */ /* 0x000f64000c1e1100 */
[----:B-----5:R-:W-:-:S05]  /*39f0*/  PRMT R0, R102, 0x8880, RZ ;  /* 0x0000888066007816 */ /* 0x020fca00000000ff */
[----:B------:R-:W-:-:S07]  /*3a00*/  IMAD R3, R0, R91, RZ ;  /* 0x0000005b00037224 */ /* 0x000fce00078e02ff */
.L_x_109:
[----:B------:R-:W-:Y:S05]  /*3a10*/  BSYNC B1 ;  /* 0x0000000000017941 */ /* 0x000fea0003800000 */
.L_x_108:
[----:B------:R-:W-:Y:S01]  /*3a20*/  @!P3 IMAD R59, R59, R90, R3 ;  /* 0x0000005a3b3bb224 */ /* 0x000fe200078e0203 */
[----:B------:R-:W-:Y:S04]  /*3a30*/  BSSY B1, `(.L_x_110) ;  /* 0x0000006000017945 */ /* 0x000fe80003800000 */
[----:B------:R0:W-:Y:S01]  /*3a40*/  @!P3 STG.E.U8 desc[UR36][R6.64+0x41], R59 ;  /* 0x0000413b0600b986 */ /* 0x0001e2000c101124 */
[----:B------:R-:W-:Y:S05]  /*3a50*/  @P5 BRA `(.L_x_111) ;  /* 0x00000000000c5947 */ /* 0x000fea0003800000 */
[----:B------:R-:W5:Y:S02]  /*3a60*/  LDG.E.U8 R102, desc[UR36][R8.64+0x48] ;  /* 0x0000482408667981 */ /* 0x000f64000c1e1100 */
[----:B-----5:R-:W-:-:S05]  /*3a70*/  PRMT R0, R102, 0x8880, RZ ;  /* 0x0000888066007816 */ /* 0x020fca00000000ff */
[----:B------:R-:W-:-:S07]  /*3a80*/  IMAD R3, R0, R91, RZ ;  /* 0x0000005b00037224 */ /* 0x000fce00078e02ff */
.L_x_111:
[----:B------:R-:W-:Y:S05]  /*3a90*/  BSYNC B1 ;  /* 0x0000000000017941 */ /* 0x000fea0003800000 */
.L_x_110:
[----:B---3--:R-:W-:Y:S01]  /*3aa0*/  @!P5 IMAD R13, R60, R90, R3 ;  /* 0x0000005a3c0dd224 */ /* 0x008fe200078e0203 */
[----:B------:R-:W-:Y:S04]  /*3ab0*/  BSSY B1, `(.L_x_112) ;  /* 0x0000006000017945 */ /* 0x000fe80003800000 */
[----:B------:R3:W-:Y:S01]  /*3ac0*/  @!P5 STG.E.U8 desc[UR36][R4.64+0x48], R13 ;  /* 0x0000480d0400d986 */ /* 0x0007e2000c101124 */
[----:B------:R-:W-:Y:S05]  /*3ad0*/  @P2 BRA `(.L_x_113) ;  /* 0x00000000000c2947 */ /* 0x000fea0003800000 */
[----:B------:R-:W5:Y:S02]  /*3ae0*/  LDG.E.U8 R102, desc[UR36][R8.64+0x49] ;  /* 0x0000492408667981 */ /* 0x000f64000c1e1100 */
[----:B-----5:R-:W-:-:S05]  /*3af0*/  PRMT R0, R102, 0x8880, RZ ;  /* 0x0000888066007816 */ /* 0x020fca00000000ff */
[----:B------:R-:W-:-:S07]  /*3b00*/  IMAD R3, R0, R91, RZ ;  /* 0x0000005b00037224 */ /* 0x000fce00078e02ff */
.L_x_113:
[----:B------:R-:W-:Y:S05]  /*3b10*/  BSYNC B1 ;  /* 0x0000000000017941 */ /* 0x000fea0003800000 */
.L_x_112:
        /* <DEDUP_REMOVED lines=11> */
.L_x_115:
[----:B------:R-:W-:Y:S05]  /*3bd0*/  BSYNC B1 ;  /* 0x0000000000017941 */ /* 0x000fea0003800000 */
.L_x_114:
[----:B---3--:R-:W-:Y:S01]  /*3be0*/  @!P4 IMAD R13, R62, R90, R3 ;  /* 0x0000005a3e0dc224 */ /* 0x008fe200078e0203 */
[----:B------:R-:W-:Y:S04]  /*3bf0*/  BSSY B1, `(.L_x_116) ;  /* 0x0000006000017945 */ /* 0x000fe80003800000 */
[----:B------:R3:W-:Y:S01]  /*3c00*/  @!P4 STG.E.U8 desc[UR36][R6.64+0x48], R13 ;  /* 0x0000480d0600c986 */ /* 0x0007e2000c101124 */
[----:B------:R-:W-:Y:S05]  /*3c10*/  @P3 BRA `(.L_x_117) ;  /* 0x00000000000c3947 */ /* 0x000fea0003800000 */
[----:B------:R-:W5:Y:S02]  /*3c20*/  LDG.E.U8 R102, desc[UR36][R10.64+0x49] ;  /* 0x000049240a667981 */ /* 0x000f64000c1e1100 */
[----:B-----5:R-:W-:-:S05]  /*3c30*/  PRMT R0, R102, 0x8880, RZ ;  /* 0x0000888066007816 */ /* 0x020fca00000000ff */
[----:B------:R-:W-:-:S07]  /*3c40*/  IMAD R3, R0, R91, RZ ;  /* 0x0000005b00037224 */ /* 0x000fce00078e02ff */
.L_x_117:
[----:B------:R-:W-:Y:S05]  /*3c50*/  BSYNC B1 ;  /* 0x0000000000017941 */ /* 0x000fea0003800000 */
.L_x_116:
[----:B------:R-:W-:Y:S01]  /*3c60*/  @!P3 IMAD R63, R63, R90, R3 ;  /* 0x0000005a3f3fb224 */ /* 0x000fe200078e0203 */
[----:B------:R-:W-:Y:S04]  /*3c70*/  BSSY B1, `(.L_x_118) ;  /* 0x0000006000017945 */ /* 0x000fe80003800000 */
[----:B------:R0:W-:Y:S01]  /*3c80*/  @!P3 STG.E.U8 desc[UR36][R6.64+0x49], R63 ;  /* 0x0000493f0600b986 */ /* 0x0001e2000c101124 */
[----:B------:R-:W-:Y:S05]  /*3c90*/  @P5 BRA `(.L_x_119) ;  /* 0x00000000000c5947 */ /* 0x000fea0003800000 */
[----:B------:R-:W5:Y:S02]  /*3ca0*/  LDG.E.U8 R102, desc[UR36][R8.64+0x50] ;  /* 0x0000502408667981 */ /* 0x000f64000c1e1100 */
[----:B-----5:R-:W-:-:S05]  /*3cb0*/  PRMT R0, R102, 0x8880, RZ ;  /* 0x0000888066007816 */ /* 0x020fca00000000ff */
[----:B------:R-:W-:-:S07]  /*3cc0*/  IMAD R3, R0, R91, RZ ;  /* 0x0000005b00037224 */ /* 0x000fce00078e02ff */
.L_x_119:
[----:B------:R-:W-:Y:S05]  /*3cd0*/  BSYNC B1 ;  /* 0x0000000000017941 */ /* 0x000fea0003800000 */
.L_x_118:
[----:B---3--:R-:W-:Y:S01]  /*3ce0*/  @!P5 IMAD R13, R64, R90, R3 ;  /* 0x0000005a400dd224 */ /* 0x008fe200078e0203 */
[----:B------:R-:W-:Y:S04]  /*3cf0*/  BSSY B1, `(.L_x_120) ;  /* 0x0000006000017945 */ /* 0x000fe80003800000 */
[----:B------:R3:W-:Y:S01]  /*3d00*/  @!P5 STG.E.U8 desc[UR36][R4.64+0x50], R13 ;  /* 0x0000500d0400d986 */ /* 0x0007e2000c101124 */
[----:B------:R-:W-:Y:S05]  /*3d10*/  @P2 BRA `(.L_x_121) ;  /* 0x00000000000c2947 */ /* 0x000fea0003800000 */
[----:B------:R-:W5:Y:S02]  /*3d20*/  LDG.E.U8 R102, desc[UR36][R8.64+0x51] ;  /* 0x0000512408667981 */ /* 0x000f64000c1e1100 */
[----:B-----5:R-:W-:-:S05]  /*3d30*/  PRMT R0, R102, 0x8880, RZ ;  /* 0x0000888066007816 */ /* 0x020fca00000000ff */
[----:B------:R-:W-:-:S07]  /*3d40*/  IMAD R3, R0, R91, RZ ;  /* 0x0000005b00037224 */ /* 0x000fce00078e02ff */
.L_x_121:
[----:B------:R-:W-:Y:S05]  /*3d50*/  BSYNC B1 ;  /* 0x0000000000017941 */ /* 0x000fea0003800000 */
.L_x_120:
        /* <DEDUP_REMOVED lines=11> */
.L_x_123:
[----:B------:R-:W-:Y:S05]  /*3e10*/  BSYNC B1 ;  /* 0x0000000000017941 */ /* 0x000fea0003800000 */
.L_x_122:
[----:B---3--:R-:W-:Y:S01]  /*3e20*/  @!P4 IMAD R13, R66, R90, R3 ;  /* 0x0000005a420dc224 */ /* 0x008fe200078e0203 */
[----:B------:R-:W-:Y:S04]  /*3e30*/  BSSY B1, `(.L_x_124) ;  /* 0x0000006000017945 */ /* 0x000fe80003800000 */
[----:B------:R3:W-:Y:S01]  /*3e40*/  @!P4 STG.E.U8 desc[UR36][R6.64+0x50], R13 ;  /* 0x0000500d0600c986 */ /* 0x0007e2000c101124 */
[----:B------:R-:W-:Y:S05]  /*3e50*/  @P3 BRA `(.L_x_125) ;  /* 0x00000000000c3947 */ /* 0x000fea0003800000 */
[----:B------:R-:W5:Y:S02]  /*3e60*/  LDG.E.U8 R102, desc[UR36][R10.64+0x51] ;  /* 0x000051240a667981 */ /* 0x000f64000c1e1100 */
[----:B-----5:R-:W-:-:S05]  /*3e70*/  PRMT R0, R102, 0x8880, RZ ;  /* 0x0000888066007816 */ /* 0x020fca00000000ff */
[----:B------:R-:W-:-:S07]  /*3e80*/  IMAD R3, R0, R91, RZ ;  /* 0x0000005b00037224 */ /* 0x000fce00078e02ff */
.L_x_125:
[----:B------:R-:W-:Y:S05]  /*3e90*/  BSYNC B1 ;  /* 0x0000000000017941 */ /* 0x000fea0003800000 */
.L_x_124:
[----:B------:R-:W-:Y:S01]  /*3ea0*/  @!P3 IMAD R67, R67, R90, R3 ;  /* 0x0000005a4343b224 */ /* 0x000fe200078e0203 */
[----:B------:R-:W-:Y:S04]  /*3eb0*/  BSSY B1, `(.L_x_126) ;  /* 0x0000006000017945 */ /* 0x000fe80003800000 */
[----:B------:R0:W-:Y:S01]  /*3ec0*/  @!P3 STG.E.U8 desc[UR36][R6.64+0x51], R67 ;  /* 0x000051430600b986 */ /* 0x0001e2000c101124 */
[----:B------:R-:W-:Y:S05]  /*3ed0*/  @P5 BRA `(.L_x_127) ;  /* 0x00000000000c5947 */ /* 0x000fea0003800000 */
[----:B------:R-:W5:Y:S02]  /*3ee0*/  LDG.E.U8 R102, desc[UR36][R8.64+0x58] ;  /* 0x0000582408667981 */ /* 0x000f64000c1e1100 */
[----:B-----5:R-:W-:-:S05]  /*3ef0*/  PRMT R0, R102, 0x8880, RZ ;  /* 0x0000888066007816 */ /* 0x020fca00000000ff */
[----:B------:R-:W-:-:S07]  /*3f00*/  IMAD R3, R0, R91, RZ ;  /* 0x0000005b00037224 */ /* 0x000fce00078e02ff */
.L_x_127:
[----:B------:R-:W-:Y:S05]  /*3f10*/  BSYNC B1 ;  /* 0x0000000000017941 */ /* 0x000fea0003800000 */
.L_x_126:
[----:B---3--:R-:W-:Y:S01]  /*3f20*/  @!P5 IMAD R13, R68, R90, R3 ;  /* 0x0000005a440dd224 */ /* 0x008fe200078e0203 */
[----:B------:R-:W-:Y:S04]  /*3f30*/  BSSY B1, `(.L_x_128) ;  /* 0x0000006000017945 */ /* 0x000fe80003800000 */
[----:B------:R3:W-:Y:S01]  /*3f40*/  @!P5 STG.E.U8 desc[UR36][R4.64+0x58], R13 ;  /* 0x0000580d0400d986 */ /* 0x0007e2000c101124 */
[----:B------:R-:W-:Y:S05]  /*3f50*/  @P2 BRA `(.L_x_129) ;  /* 0x00000000000c2947 */ /* 0x000fea0003800000 */
[----:B------:R-:W5:Y:S02]  /*3f60*/  LDG.E.U8 R102, desc[UR36][R8.64+0x59] ;  /* 0x0000592408667981 */ /* 0x000f64000c1e1100 */
[----:B-----5:R-:W-:-:S05]  /*3f70*/  PRMT R0, R102, 0x8880, RZ ;  /* 0x0000888066007816 */ /* 0x020fca00000000ff */
[----:B------:R-:W-:-:S07]  /*3f80*/  IMAD R3, R0, R91, RZ ;  /* 0x0000005b00037224 */ /* 0x000fce00078e02ff */
.L_x_129:
[----:B------:R-:W-:Y:S05]  /*3f90*/  BSYNC B1 ;  /* 0x0000000000017941 */ /* 0x000fea0003800000 */
.L_x_128:
        /* <DEDUP_REMOVED lines=11> */
.L_x_131:
[----:B------:R-:W-:Y:S05]  /*4050*/  BSYNC B1 ;  /* 0x0000000000017941 */ /* 0x000fea0003800000 */
.L_x_130:
[----:B---3--:R-:W-:Y:S01]  /*4060*/  @!P4 IMAD R13, R70, R90, R3 ;  /* 0x0000005a460dc224 */ /* 0x008fe200078e0203 */
[----:B------:R-:W-:Y:S04]  /*4070*/  BSSY B1, `(.L_x_132) ;  /* 0x0000006000017945 */ /* 0x000fe80003800000 */
[----:B------:R3:W-:Y:S01]  /*4080*/  @!P4 STG.E.U8 desc[UR36][R6.64+0x58], R13 ;  /* 0x0000580d0600c986 */ /* 0x0007e2000c101124 */
[----:B------:R-:W-:Y:S05]  /*4090*/  @P3 BRA `(.L_x_133) ;  /* 0x00000000000c3947 */ /* 0x000fea0003800000 */
[----:B------:R-:W5:Y:S02]  /*40a0*/  LDG.E.U8 R102, desc[UR36][R10.64+0x59] ;  /* 0x000059240a667981 */ /* 0x000f64000c1e1100 */
[----:B-----5:R-:W-:-:S05]  /*40b0*/  PRMT R0, R102, 0x8880, RZ ;  /* 0x0000888066007816 */ /* 0x020fca00000000ff */
[----:B------:R-:W-:-:S07]  /*40c0*/  IMAD R3, R0, R91, RZ ;  /* 0x0000005b00037224 */ /* 0x000fce00078e02ff */
.L_x_133:
[----:B------:R-:W-:Y:S05]  /*40d0*/  BSYNC B1 ;  /* 0x0000000000017941 */ /* 0x000fea0003800000 */
.L_x_132:
[----:B------:R-:W-:Y:S01]  /*40e0*/  @!P3 IMAD R71, R71, R90, R3 ;  /* 0x0000005a4747b224 */ /* 0x000fe200078e0203 */
[----:B------:R-:W-:Y:S04]  /*40f0*/  BSSY B1, `(.L_x_134) ;  /* 0x0000006000017945 */ /* 0x000fe80003800000 */
[----:B------:R0:W-:Y:S01]  /*4100*/  @!P3 STG.E.U8 desc[UR36][R6.64+0x59], R71 ;  /* 0x000059470600b986 */ /* 0x0001e2000c101124 */
[----:B------:R-:W-:Y:S05]  /*4110*/  @P5 BRA `(.L_x_135) ;  /* 0x00000000000c5947 */ /* 0x000fea0003800000 */
[----:B------:R-:W5:Y:S02]  /*4120*/  LDG.E.U8 R102, desc[UR36][R8.64+0x60] ;  /* 0x0000602408667981 */ /* 0x000f64000c1e1100 */
[----:B-----5:R-:W-:-:S05]  /*4130*/  PRMT R0, R102, 0x8880, RZ ;  /* 0x0000888066007816 */ /* 0x020fca00000000ff */
[----:B------:R-:W-:-:S07]  /*4140*/  IMAD R3, R0, R91, RZ ;  /* 0x0000005b00037224 */ /* 0x000fce00078e02ff */
.L_x_135:
[----:B------:R-:W-:Y:S05]  /*4150*/  BSYNC B1 ;  /* 0x0000000000017941 */ /* 0x000fea0003800000 */
.L_x_134:
[----:B---3--:R-:W-:Y:S01]  /*4160*/  @!P5 IMAD R13, R72, R90, R3 ;  /* 0x0000005a480dd224 */ /* 0x008fe200078e0203 */
[----:B------:R-:W-:Y:S04]  /*4170*/  BSSY B1, `(.L_x_136) ;  /* 0x0000006000017945 */ /* 0x000fe80003800000 */
[----:B------:R3:W-:Y:S01]  /*4180*/  @!P5 STG.E.U8 desc[UR36][R4.64+0x60], R13 ;  /* 0x0000600d0400d986 */ /* 0x0007e2000c101124 */
[----:B------:R-:W-:Y:S05]  /*4190*/  @P2 BRA `(.L_x_137) ;  /* 0x00000000000c2947 */ /* 0x000fea0003800000 */
[----:B------:R-:W5:Y:S02]  /*41a0*/  LDG.E.U8 R102, desc[UR36][R8.64+0x61] ;  /* 0x0000612408667981 */ /* 0x000f64000c1e1100 */
[----:B-----5:R-:W-:-:S05]  /*41b0*/  PRMT R0, R102, 0x8880, RZ ;  /* 0x0000888066007816 */ /* 0x020fca00000000ff */
[----:B------:R-:W-:-:S07]  /*41c0*/  IMAD R3, R0, R91, RZ ;  /* 0x0000005b00037224 */ /* 0x000fce00078e02ff */
.L_x_137:
[----:B------:R-:W-:Y:S05]  /*41d0*/  BSYNC B1 ;  /* 0x0000000000017941 */ /* 0x000fea0003800000 */
.L_x_136:
        /* <DEDUP_REMOVED lines=11> */
.L_x_139:
[----:B------:R-:W-:Y:S05]  /*4290*/  BSYNC B1 ;  /* 0x0000000000017941 */ /* 0x000fea0003800000 */
.L_x_138:
[----:B---3--:R-:W-:Y:S01]  /*42a0*/  @!P4 IMAD R13, R74, R90, R3 ;  /* 0x0000005a4a0dc224 */ /* 0x008fe200078e0203 */
[----:B------:R-:W-:Y:S04]  /*42b0*/  BSSY B1, `(.L_x_140) ;  /* 0x0000006000017945 */ /* 0x000fe80003800000 */
[----:B------:R3:W-:Y:S01]  /*42c0*/  @!P4 STG.E.U8 desc[UR36][R6.64+0x60], R13 ;  /* 0x0000600d0600c986 */ /* 0x0007e2000c101124 */
[----:B------:R-:W-:Y:S05]  /*42d0*/  @P3 BRA `(.L_x_141) ;  /* 0x00000000000c3947 */ /* 0x000fea0003800000 */
[----:B------:R-:W5:Y:S02]  /*42e0*/  LDG.E.U8 R102, desc[UR36][R10.64+0x61] ;  /* 0x000061240a667981 */ /* 0x000f64000c1e1100 */
[----:B-----5:R-:W-:-:S05]  /*42f0*/  PRMT R0, R102, 0x8880, RZ ;  /* 0x0000888066007816 */ /* 0x020fca00000000ff */
[----:B------:R-:W-:-:S07]  /*4300*/  IMAD R3, R0, R91, RZ ;  /* 0x0000005b00037224 */ /* 0x000fce00078e02ff */
.L_x_141:
[----:B------:R-:W-:Y:S05]  /*4310*/  BSYNC B1 ;  /* 0x0000000000017941 */ /* 0x000fea0003800000 */
.L_x_140:
[----:B------:R-:W-:Y:S01]  /*4320*/  @!P3 IMAD R75, R75, R90, R3 ;  /* 0x0000005a4b4bb224 */ /* 0x000fe200078e0203 */
[----:B------:R-:W-:Y:S04]  /*4330*/  BSSY B1, `(.L_x_142) ;  /* 0x0000006000017945 */ /* 0x000fe80003800000 */
[----:B------:R0:W-:Y:S01]  /*4340*/  @!P3 STG.E.U8 desc[UR36][R6.64+0x61], R75 ;  /* 0x0000614b0600b986 */ /* 0x0001e2000c101124 */
[----:B------:R-:W-:Y:S05]  /*4350*/  @P5 BRA `(.L_x_143) ;  /* 0x00000000000c5947 */ /* 0x000fea0003800000 */
[----:B------:R-:W5:Y:S02]  /*4360*/  LDG.E.U8 R102, desc[UR36][R8.64+0x68] ;  /* 0x0000682408667981 */ /* 0x000f64000c1e1100 */
[----:B-----5:R-:W-:-:S05]  /*4370*/  PRMT R0, R102, 0x8880, RZ ;  /* 0x0000888066007816 */ /* 0x020fca00000000ff */
[----:B------:R-:W-:-:S07]  /*4380*/  IMAD R3, R0, R91, RZ ;  /* 0x0000005b00037224 */ /* 0x000fce00078e02ff */
.L_x_143:
[----:B------:R-:W-:Y:S05]  /*4390*/  BSYNC B1 ;  /* 0x0000000000017941 */ /* 0x000fea0003800000 */
.L_x_142:
[----:B---3--:R-:W-:Y:S01]  /*43a0*/  @!P5 IMAD R13, R76, R90, R3 ;  /* 0x0000005a4c0dd224 */ /* 0x008fe200078e0203 */
[----:B------:R-:W-:Y:S04]  /*43b0*/  BSSY B1, `(.L_x_144) ;  /* 0x0000006000017945 */ /* 0x000fe80003800000 */
[----:B------:R3:W-:Y:S01]  /*43c0*/  @!P5 STG.E.U8 desc[UR36][R4.64+0x68], R13 ;  /* 0x0000680d0400d986 */ /* 0x0007e2000c101124 */
[----:B------:R-:W-:Y:S05]  /*43d0*/  @P2 BRA `(.L_x_145) ;  /* 0x00000000000c2947 */ /* 0x000fea0003800000 */
[----:B------:R-:W5:Y:S02]  /*43e0*/  LDG.E.U8 R102, desc[UR36][R8.64+0x69] ;  /* 0x0000692408667981 */ /* 0x000f64000c1e1100 */
[----:B-----5:R-:W-:-:S05]  /*43f0*/  PRMT R0, R102, 0x8880, RZ ;  /* 0x0000888066007816 */ /* 0x020fca00000000ff */
[----:B------:R-:W-:-:S07]  /*4400*/  IMAD R3, R0, R91, RZ ;  /* 0x0000005b00037224 */ /* 0x000fce00078e02ff */
.L_x_145:
[----:B------:R-:W-:Y:S05]  /*4410*/  BSYNC B1 ;  /* 0x0000000000017941 */ /* 0x000fea0003800000 */
.L_x_144:
        /* <DEDUP_REMOVED lines=11> */
.L_x_147:
[----:B------:R-:W-:Y:S05]  /*44d0*/  BSYNC B1 ;  /* 0x0000000000017941 */ /* 0x000fea0003800000 */
.L_x_146:
[----:B---3--:R-:W-:Y:S01]  /*44e0*/  @!P4 IMAD R13, R78, R90, R3 ;  /* 0x0000005a4e0dc224 */ /* 0x008fe200078e0203 */
[----:B------:R-:W-:Y:S04]  /*44f0*/  BSSY B1, `(.L_x_148) ;  /* 0x0000006000017945 */ /* 0x000fe80003800000 */
[----:B------:R3:W-:Y:S01]  /*4500*/  @!P4 STG.E.U8 desc[UR36][R6.64+0x68], R13 ;  /* 0x0000680d0600c986 */ /* 0x0007e2000c101124 */
[----:B------:R-:W-:Y:S05]  /*4510*/  @P3 BRA `(.L_x_149) ;  /* 0x00000000000c3947 */ /* 0x000fea0003800000 */
[----:B------:R-:W5:Y:S02]  /*4520*/  LDG.E.U8 R102, desc[UR36][R10.64+0x69] ;  /* 0x000069240a667981 */ /* 0x000f64000c1e1100 */
[----:B-----5:R-:W-:-:S05]  /*4530*/  PRMT R0, R102, 0x8880, RZ ;  /* 0x0000888066007816 */ /* 0x020fca00000000ff */
[----:B------:R-:W-:-:S07]  /*4540*/  IMAD R3, R0, R91, RZ ;  /* 0x0000005b00037224 */ /* 0x000fce00078e02ff */
.L_x_149:
[----:B------:R-:W-:Y:S05]  /*4550*/  BSYNC B1 ;  /* 0x0000000000017941 */ /* 0x000fea0003800000 */
.L_x_148:
[----:B------:R-:W-:Y:S01]  /*4560*/  @!P3 IMAD R79, R79, R90, R3 ;  /* 0x0000005a4f4fb224 */ /* 0x000fe200078e0203 */
[----:B------:R-:W-:Y:S04]  /*4570*/  BSSY B1, `(.L_x_150) ;  /* 0x0000006000017945 */ /* 0x000fe80003800000 */
[----:B------:R0:W-:Y:S01]  /*4580*/  @!P3 STG.E.U8 desc[UR36][R6.64+0x69], R79 ;  /* 0x0000694f0600b986 */ /* 0x0001e2000c101124 */
[----:B------:R-:W-:Y:S05]  /*4590*/  @P5 BRA `(.L_x_151) ;  /* 0x00000000000c5947 */ /* 0x000fea0003800000 */
[----:B------:R-:W5:Y:S02]  /*45a0*/  LDG.E.U8 R102, desc[UR36][R8.64+0x70] ;  /* 0x0000702408667981 */ /* 0x000f64000c1e1100 */
[----:B-----5:R-:W-:-:S05]  /*45b0*/  PRMT R0, R102, 0x8880, RZ ;  /* 0x0000888066007816 */ /* 0x020fca00000000ff */
[----:B------:R-:W-:-:S07]  /*45c0*/  IMAD R3, R0, R91, RZ ;  /* 0x0000005b00037224 */ /* 0x000fce00078e02ff */
.L_x_151:
[----:B------:R-:W-:Y:S05]  /*45d0*/  BSYNC B1 ;  /* 0x0000000000017941 */ /* 0x000fea0003800000 */
.L_x_150:
[----:B---3--:R-:W-:Y:S01]  /*45e0*/  @!P5 IMAD R13, R80, R90, R3 ;  /* 0x0000005a500dd224 */ /* 0x008fe200078e0203 */
[----:B------:R-:W-:Y:S04]  /*45f0*/  BSSY B1, `(.L_x_152) ;  /* 0x0000006000017945 */ /* 0x000fe80003800000 */
[----:B------:R3:W-:Y:S01]  /*4600*/  @!P5 STG.E.U8 desc[UR36][R4.64+0x70], R13 ;  /* 0x0000700d0400d986 */ /* 0x0007e2000c101124 */
[----:B------:R-:W-:Y:S05]  /*4610*/  @P2 BRA `(.L_x_153) ;  /* 0x00000000000c2947 */ /* 0x000fea0003800000 */
[----:B------:R-:W5:Y:S02]  /*4620*/  LDG.E.U8 R102, desc[UR36][R8.64+0x71] ;  /* 0x0000712408667981 */ /* 0x000f64000c1e1100 */
[----:B-----5:R-:W-:-:S05]  /*4630*/  PRMT R0, R102, 0x8880, RZ ;  /* 0x0000888066007816 */ /* 0x020fca00000000ff */
[----:B------:R-:W-:-:S07]  /*4640*/  IMAD R3, R0, R91, RZ ;  /* 0x0000005b00037224 */ /* 0x000fce00078e02ff */
.L_x_153:
[----:B------:R-:W-:Y:S05]  /*4650*/  BSYNC B1 ;  /* 0x0000000000017941 */ /* 0x000fea0003800000 */
.L_x_152:
[----:B------:R-:W-:Y:S01]  /*4660*/  ISETP.LT.OR P4, PT, R19, 0x71, !P0 ;  /* 0x000000711300780c */ /* 0x000fe20004781670 */
[----:B------:R-:W-:Y:S01]  /*4670*/  @!P2 IMAD R81, R81, R90, R3 ;  /* 0x0000005a5151a224 */ /* 0x000fe200078e0203 */
[----:B------:R-:W-:Y:S01]  /*4680*/  BSSY B1, `(.L_x_154) ;  /* 0x000000a000017945 */ /* 0x000fe20003800000 */
[C---:B------:R-:W-:Y:S02]  /*4690*/  ISETP.LT.OR P3, PT, R19.reuse, 0x72, !P0 ;  /* 0x000000721300780c */ /* 0x040fe40004761670 */
[C---:B------:R-:W-:Y:S01]  /*46a0*/  ISETP.LT.OR P5, PT, R19.reuse, 0x79, !P0 ;  /* 0x000000791300780c */ /* 0x040fe200047a1670 */
[----:B------:R0:W-:Y:S01]  /*46b0*/  @!P2 STG.E.U8 desc[UR36][R4.64+0x71], R81 ;  /* 0x000071510400a986 */ /* 0x0001e2000c101124 */
[C---:B------:R-:W-:Y:S02]  /*46c0*/  ISETP.LT.OR P2, PT, R19.reuse, 0x79, !P1 ;  /* 0x000000791300780c */ /* 0x040fe40004f41670 */
[----:B------:R-:W-:-:S04]  /*46d0*/  ISETP.LT.OR P1, PT, R19, 0x7a, !P1 ;  /* 0x0000007a1300780c */ /* 0x000fc80004f21670 */
[----:B------:R-:W-:Y:S09]  /*46e0*/  @P4 BRA `(.L_x_155) ;  /* 0x00000000000c4947 */ /* 0x000ff20003800000 */
[----:B------:R-:W5:Y:S02]  /*46f0*/  LDG.E.U8 R102, desc[UR36][R10.64+0x70] ;  /* 0x000070240a667981 */ /* 0x000f64000c1e1100 */
[----:B-----5:R-:W-:-:S05]  /*4700*/  PRMT R0, R102, 0x8880, RZ ;  /* 0x0000888066007816 */ /* 0x020fca00000000ff */
[----:B------:R-:W-:-:S07]  /*4710*/  IMAD R3, R0, R91, RZ ;  /* 0x0000005b00037224 */ /* 0x000fce00078e02ff */
.L_x_155:
[----:B------:R-:W-:Y:S05]  /*4720*/  BSYNC B1 ;  /* 0x0000000000017941 */ /* 0x000fea0003800000 */
.L_x_154:
[----:B---3--:R-:W-:Y:S01]  /*4730*/  @!P4 IMAD R13, R82, R90, R3 ;  /* 0x0000005a520dc224 */ /* 0x008fe200078e0203 */
[----:B------:R-:W-:Y:S04]  /*4740*/  BSSY B1, `(.L_x_156) ;  /* 0x0000006000017945 */ /* 0x000fe80003800000 */
[----:B------:R3:W-:Y:S01]  /*4750*/  @!P4 STG.E.U8 desc[UR36][R6.64+0x70], R13 ;  /* 0x0000700d0600c986 */ /* 0x0007e2000c101124 */
[----:B------:R-:W-:Y:S05]  /*4760*/  @P3 BRA `(.L_x_157) ;  /* 0x00000000000c3947 */ /* 0x000fea0003800000 */
[----:B------:R-:W5:Y:S02]  /*4770*/  LDG.E.U8 R102, desc[UR36][R10.64+0x71] ;  /* 0x000071240a667981 */ /* 0x000f64000c1e1100 */
[----:B-----5:R-:W-:-:S05]  /*4780*/  PRMT R0, R102, 0x8880, RZ ;  /* 0x0000888066007816 */ /* 0x020fca00000000ff */
[----:B------:R-:W-:-:S07]  /*4790*/  IMAD R3, R0, R91, RZ ;  /* 0x0000005b00037224 */ /* 0x000fce00078e02ff */
.L_x_157:
[----:B------:R-:W-:Y:S05]  /*47a0*/  BSYNC B1 ;  /* 0x0000000000017941 */ /* 0x000fea0003800000 */
.L_x_156:
[----:B------:R-:W-:Y:S01]  /*47b0*/  @!P3 IMAD R83, R83, R90, R3 ;  /* 0x0000005a5353b224 */ /* 0x000fe200078e0203 */
[----:B------:R-:W-:Y:S04]  /*47c0*/  BSSY B1, `(.L_x_158) ;  /* 0x0000006000017945 */ /* 0x000fe80003800000 */
[----:B------:R0:W-:Y:S01]  /*47d0*/  @!P3 STG.E.U8 desc[UR36][R6.64+0x71], R83 ;  /* 0x000071530600b986 */ /* 0x0001e2000c101124 */
[----:B------:R-:W-:Y:S05]  /*47e0*/  @P2 BRA `(.L_x_159) ;  /* 0x00000000000c2947 */ /* 0x000fea0003800000 */
[----:B------:R-:W5:Y:S02]  /*47f0*/  LDG.E.U8 R102, desc[UR36][R8.64+0x78] ;  /* 0x0000782408667981 */ /* 0x000f64000c1e1100 */
[----:B-----5:R-:W-:-:S05]  /*4800*/  PRMT R0, R102, 0x8880, RZ ;  /* 0x0000888066007816 */ /* 0x020fca00000000ff */
[----:B------:R-:W-:-:S07]  /*4810*/  IMAD R3, R0, R91, RZ ;  /* 0x0000005b00037224 */ /* 0x000fce00078e02ff */
.L_x_159:
[----:B------:R-:W-:Y:S05]  /*4820*/  BSYNC B1 ;  /* 0x0000000000017941 */ /* 0x000fea0003800000 */
.L_x_158:
[----:B---3--:R-:W-:Y:S01]  /*4830*/  @!P2 IMAD R13, R84, R90, R3 ;  /* 0x0000005a540da224 */ /* 0x008fe200078e0203 */
[----:B------:R-:W-:Y:S04]  /*4840*/  BSSY B1, `(.L_x_160) ;  /* 0x0000006000017945 */ /* 0x000fe80003800000 */
[----:B------:R3:W-:Y:S01]  /*4850*/  @!P2 STG.E.U8 desc[UR36][R4.64+0x78], R13 ;  /* 0x0000780d0400a986 */ /* 0x0007e2000c101124 */
[----:B------:R-:W-:Y:S05]  /*4860*/  @P1 BRA `(.L_x_161) ;  /* 0x00000000000c1947 */ /* 0x000fea0003800000 */
[----:B------:R-:W5:Y:S02]  /*4870*/  LDG.E.U8 R102, desc[UR36][R8.64+0x79] ;  /* 0x0000792408667981 */ /* 0x000f64000c1e1100 */
[----:B-----5:R-:W-:-:S05]  /*4880*/  PRMT R0, R102, 0x8880, RZ ;  /* 0x0000888066007816 */ /* 0x020fca00000000ff */
[----:B------:R-:W-:-:S07]  /*4890*/  IMAD R3, R0, R91, RZ ;  /* 0x0000005b00037224 */ /* 0x000fce00078e02ff */
.L_x_161:
[----:B------:R-:W-:Y:S05]  /*48a0*/  BSYNC B1 ;  /* 0x0000000000017941 */ /* 0x000fea0003800000 */
.L_x_160:
[----:B------:R-:W-:Y:S01]  /*48b0*/  @!P1 IMAD R85, R85, R90, R3 ;  /* 0x0000005a55559224 */ /* 0x000fe200078e0203 */
[----:B------:R-:W-:Y:S04]  /*48c0*/  BSSY B1, `(.L_x_162) ;  /* 0x0000006000017945 */ /* 0x000fe80003800000 */
[----:B------:R0:W-:Y:S01]  /*48d0*/  @!P1 STG.E.U8 desc[UR36][R4.64+0x79], R85 ;  /* 0x0000795504009986 */ /* 0x0001e2000c101124 */
[----:B------:R-:W-:Y:S05]  /*48e0*/  @P5 BRA `(.L_x_163) ;  /* 0x00000000000c5947 */ /* 0x000fea0003800000 */
[----:B------:R-:W5:Y:S02]  /*48f0*/  LDG.E.U8 R102, desc[UR36][R10.64+0x78] ;  /* 0x000078240a667981 */ /* 0x000f64000c1e1100 */
[----:B-----5:R-:W-:-:S05]  /*4900*/  PRMT R0, R102, 0x8880, RZ ;  /* 0x0000888066007816 */ /* 0x020fca00000000ff */
[----:B------:R-:W-:-:S07]  /*4910*/  IMAD R3, R0, R91, RZ ;  /* 0x0000005b00037224 */ /* 0x000fce00078e02ff */
.L_x_163:
[----:B------:R-:W-:Y:S05]  /*4920*/  BSYNC B1 ;  /* 0x0000000000017941 */ /* 0x000fea0003800000 */
.L_x_162:
[----:B0123--:R-:W-:Y:S01]  /*4930*/  @!P5 IMAD R5, R86, R90, R3 ;  /* 0x0000005a5605d224 */ /* 0x00ffe200078e0203 */
[----:B------:R-:W-:Y:S01]  /*4940*/  ISETP.LT.OR P0, PT, R19, 0x7a, !P0 ;  /* 0x0000007a1300780c */ /* 0x000fe20004701670 */
[----:B------:R-:W-:Y:S03]  /*4950*/  BSSY B1, `(.L_x_164) ;  /* 0x0000006000017945 */ /* 0x000fe60003800000 */
[----:B------:R0:W-:Y:S09]  /*4960*/  @!P5 STG.E.U8 desc[UR36][R6.64+0x78], R5 ;  /* 0x000078050600d986 */ /* 0x0001f2000c101124 */
[----:B------:R-:W-:Y:S05]  /*4970*/  @P0 BRA `(.L_x_165) ;  /* 0x00000000000c0947 */ /* 0x000fea0003800000 */
[----:B------:R-:W2:Y:S02]  /*4980*/  LDG.E.U8 R102, desc[UR36][R10.64+0x79] ;  /* 0x000079240a667981 */ /* 0x000ea4000c1e1100 */
[----:B--2---:R-:W-:-:S05]  /*4990*/  PRMT R0, R102, 0x8880, RZ ;  /* 0x0000888066007816 */ /* 0x004fca00000000ff */
[----:B------:R-:W-:-:S07]  /*49a0*/  IMAD R3, R0, R91, RZ ;  /* 0x0000005b00037224 */ /* 0x000fce00078e02ff */
.L_x_165:
[----:B------:R-:W-:Y:S05]  /*49b0*/  BSYNC B1 ;  /* 0x0000000000017941 */ /* 0x000fea0003800000 */
.L_x_164:
[----:B------:R-:W-:Y:S01]  /*49c0*/  IMAD R3, R87, R90, R3 ;  /* 0x0000005a57037224 */ /* 0x000fe200078e0203 */
[----:B------:R-:W-:Y:S06]  /*49d0*/  @P0 BRA `(.L_x_166) ;  /* 0x0000000c00100947 */ /* 0x000fec0003800000 */
[----:B------:R1:W-:Y:S01]  /*49e0*/  STG.E.U8 desc[UR36][R6.64+0x79], R3 ;  /* 0x0000790306007986 */ /* 0x0003e2000c101124 */
[----:B------:R-:W-:Y:S05]  /*49f0*/  BRA `(.L_x_166) ;  /* 0x0000000c00087947 */ /* 0x000fea0003800000 */
.L_x_37:
[C---:B------:R-:W-:Y:S02]  /*4a00*/  ISETP.GE.AND P1, PT, R20.reuse, 0x1, PT ;  /* 0x000000011400780c */ /* 0x040fe40003f26270 */
[----:B------:R-:W-:Y:S02]  /*4a10*/  ISETP.GE.AND P0, PT, R20, 0x9, PT ;  /* 0x000000091400780c */ /* 0x000fe40003f06270 */
[C---:B------:R-:W-:Y:S02]  /*4a20*/  ISETP.LT.OR P4, PT, R19.reuse, 0x1, !P1 ;  /* 0x000000011300780c */ /* 0x040fe40004f81670 */
[C---:B------:R-:W-:Y:S02]  /*4a30*/  ISETP.LT.OR P3, PT, R19.reuse, 0x2, !P1 ;  /* 0x000000021300780c */ /* 0x040fe40004f61670 */
[C---:B------:R-:W-:Y:S02]  /*4a40*/  ISETP.LT.OR P2, PT, R19.reuse, 0x1, !P0 ;  /* 0x000000011300780c */ /* 0x040fe40004741670 */
[----:B------:R-:W-:-:S07]  /*4a50*/  ISETP.LT.OR P5, PT, R19, 0x2, !P0 ;  /* 0x000000021300780c */ /* 0x000fce00047a1670 */
[-C--:B------:R-:W-:Y:S02]  /*4a60*/  @!P4 IMAD R3, R24, R90.reuse, RZ ;  /* 0x0000005a1803c224 */ /* 0x080fe400078e02ff */
[-C--:B------:R-:W-:Y:S02]  /*4a70*/  @!P3 IMAD R25, R25, R90.reuse, RZ ;  /* 0x0000005a1919b224 */ /* 0x080fe400078e02ff */
[-C--:B------:R-:W-:Y:S01]  /*4a80*/  @!P2 IMAD R9, R26, R90.reuse, RZ ;  /* 0x0000005a1a09a224 */ /* 0x080fe200078e02ff */
[----:B------:R0:W-:Y:S01]  /*4a90*/  @!P4 STG.E.U8 desc[UR36][R4.64], R3 ;  /* 0x000000030400c986 */ /* 0x0001e2000c101124 */
[----:B------:R-:W-:Y:S01]  /*4aa0*/  ISETP.LT.OR P4, PT, R19, 0x9, !P1 ;  /* 0x000000091300780c */ /* 0x000fe20004f81670 */
[----:B------:R-:W-:Y:S02]  /*4ab0*/  @!P5 IMAD R27, R27, R90, RZ ;  /* 0x0000005a1b1bd224 */ /* 0x000fe400078e02ff */
[----:B------:R-:W-:Y:S01]  /*4ac0*/  @!P3 STG.E.U8 desc[UR36][R4.64+0x1], R25 ;  /* 0x000001190400b986 */ /* 0x000fe2000c101124 */
[----:B------:R-:W-:-:S03]  /*4ad0*/  ISETP.LT.OR P3, PT, R19, 0xa, !P1 ;  /* 0x0000000a1300780c */ /* 0x000fc60004f61670 */
[----:B------:R1:W-:Y:S01]  /*4ae0*/  @!P2 STG.E.U8 desc[UR36][R6.64], R9 ;  /* 0x000000090600a986 */ /* 0x0003e2000c101124 */
[----:B------:R-:W-:-:S03]  /*4af0*/  ISETP.LT.OR P2, PT, R19, 0x9, !P0 ;  /* 0x000000091300780c */ /* 0x000fc60004741670 */
[----:B------:R-:W-:Y:S01]  /*4b00*/  @!P5 STG.E.U8 desc[UR36][R6.64+0x1], R27 ;  /* 0x0000011b0600d986 */ /* 0x000fe2000c101124 */
[----:B------:R-:W-:Y:S01]  /*4b10*/  ISETP.LT.OR P5, PT, R19, 0xa, !P0 ;  /* 0x0000000a1300780c */ /* 0x000fe200047a1670 */
[----:B------:R-:W-:-:S04]  /*4b20*/  @!P4 IMAD R11, R28, R90, RZ ;  /* 0x0000005a1c0bc224 */ /* 0x000fc800078e02ff */
[-C--:B------:R-:W-:Y:S01]  /*4b30*/  @!P3 IMAD R29, R29, R90.reuse, RZ ;  /* 0x0000005a1d1db224 */ /* 0x080fe200078e02ff */
[----:B------:R-:W-:Y:S01]  /*4b40*/  @!P4 STG.E.U8 desc[UR36][R4.64+0x8], R11 ;  /* 0x0000080b0400c986 */ /* 0x000fe2000c101124 */
[C---:B------:R-:W-:Y:S02]  /*4b50*/  ISETP.LT.OR P4, PT, R19.reuse, 0x11, !P1 ;  /* 0x000000111300780c */ /* 0x040fe40004f81670 */
[-C--:B0-----:R-:W-:Y:S01]  /*4b60*/  @!P2 IMAD R3, R30, R90.reuse, RZ ;  /* 0x0000005a1e03a224 */ /* 0x081fe200078e02ff */
[----:B------:R-:W-:Y:S01]  /*4b70*/  @!P3 STG.E.U8 desc[UR36][R4.64+0x9], R29 ;  /* 0x0000091d0400b986 */ /* 0x000fe2000c101124 */
[----:B------:R-:W-:Y:S02]  /*4b80*/  ISETP.LT.OR P3, PT, R19, 0x12, !P1 ;  /* 0x000000121300780c */ /* 0x000fe40004f61670 */
[----:B------:R-:W-:Y:S01]  /*4b90*/  @!P5 IMAD R31, R31, R90, RZ ;  /* 0x0000005a1f1fd224 */ /* 0x000fe200078e02ff */
[----:B------:R0:W-:Y:S01]  /*4ba0*/  @!P2 STG.E.U8 desc[UR36][R6.64+0x8], R3 ;  /* 0x000008030600a986 */ /* 0x0001e2000c101124 */
[----:B------:R-:W-:-:S03]  /*4bb0*/  ISETP.LT.OR P2, PT, R19, 0x11, !P0 ;  /* 0x000000111300780c */ /* 0x000fc60004741670 */
[----:B------:R-:W-:Y:S01]  /*4bc0*/  @!P5 STG.E.U8 desc[UR36][R6.64+0x9], R31 ;  /* 0x0000091f0600d986 */ /* 0x000fe2000c101124 */
[----:B------:R-:W-:Y:S01]  /*4bd0*/  ISETP.LT.OR P5, PT, R19, 0x12, !P0 ;  /* 0x000000121300780c */ /* 0x000fe200047a1670 */
[----:B-1----:R-:W-:-:S04]  /*4be0*/  @!P4 IMAD R9, R32, R90, RZ ;  /* 0x0000005a2009c224 */ /* 0x002fc800078e02ff */
        /* <DEDUP_REMOVED lines=109> */
[----:B------:R1:W-:Y:S01]  /*52c0*/  @!P4 STG.E.U8 desc[UR36][R4.64+0x58], R11 ;  /* 0x0000580b0400c986 */ /* 0x0003e2000c101124 */
        /* <DEDUP_REMOVED lines=13> */
[-C--:B-1----:R-:W-:Y:S01]  /*53a0*/  @!P2 IMAD R11, R74, R90.reuse, RZ ;  /* 0x0000005a4a0ba224 */ /* 0x082fe200078e02ff */
[----:B------:R-:W-:Y:S01]  /*53b0*/  @!P3 STG.E.U8 desc[UR36][R4.64+0x61], R73 ;  /* 0x000061490400b986 */ /* 0x000fe2000c101124 */
[----:B------:R-:W-:Y:S02]  /*53c0*/  ISETP.LT.OR P3, PT, R19, 0x6a, !P1 ;  /* 0x0000006a1300780c */ /* 0x000fe40004f61670 */
[----:B------:R-:W-:Y:S01]  /*53d0*/  @!P5 IMAD R75, R75, R90, RZ ;  /* 0x0000005a4b4bd224 */ /* 0x000fe200078e02ff */
[----:B------:R1:W-:Y:S01]  /*53e0*/  @!P2 STG.E.U8 desc[UR36][R6.64+0x60], R11 ;  /* 0x0000600b0600a986 */ /* 0x0003e2000c101124 */
[----:B------:R-:W-:-:S03]  /*53f0*/  ISETP.LT.OR P2, PT, R19, 0x69, !P0 ;  /* 0x000000691300780c */ /* 0x000fc60004741670 */
[----:B------:R-:W-:Y:S01]  /*5400*/  @!P5 STG.E.U8 desc[UR36][R6.64+0x61], R75 ;  /* 0x0000614b0600d986 */ /* 0x000fe2000c101124 */
[----:B------:R-:W-:Y:S01]  /*5410*/  ISETP.LT.OR P5, PT, R19, 0x6a, !P0 ;  /* 0x0000006a1300780c */ /* 0x000fe200047a1670 */
[----:B0-----:R-:W-:-:S04]  /*5420*/  @!P4 IMAD R3, R76, R90, RZ ;  /* 0x0000005a4c03c224 */ /* 0x001fc800078e02ff */
[-C--:B------:R-:W-:Y:S01]  /*5430*/  @!P3 IMAD R77, R77, R90.reuse, RZ ;  /* 0x0000005a4d4db224 */ /* 0x080fe200078e02ff */
[----:B------:R0:W-:Y:S01]  /*5440*/  @!P4 STG.E.U8 desc[UR36][R4.64+0x68], R3 ;  /* 0x000068030400c986 */ /* 0x0001e2000c101124 */
[C---:B------:R-:W-:Y:S02]  /*5450*/  ISETP.LT.OR P4, PT, R19.reuse, 0x72, !P1 ;  /* 0x000000721300780c */ /* 0x040fe40004f81670 */
[-C--:B--2---:R-:W-:Y:S01]  /*5460*/  @!P2 IMAD R9, R78, R90.reuse, RZ ;  /* 0x0000005a4e09a224 */ /* 0x084fe200078e02ff */
[----:B------:R-:W-:Y:S01]  /*5470*/  @!P3 STG.E.U8 desc[UR36][R4.64+0x69], R77 ;  /* 0x0000694d0400b986 */ /* 0x000fe2000c101124 */
[----:B------:R-:W-:Y:S02]  /*5480*/  ISETP.LT.OR P3, PT, R19, 0x71, !P1 ;  /* 0x000000711300780c */ /* 0x000fe40004f61670 */
[----:B------:R-:W-:Y:S01]  /*5490*/  @!P5 IMAD R79, R79, R90, RZ ;  /* 0x0000005a4f4fd224 */ /* 0x000fe200078e02ff */
[----:B------:R-:W-:Y:S01]  /*54a0*/  @!P2 STG.E.U8 desc[UR36][R6.64+0x68], R9 ;  /* 0x000068090600a986 */ /* 0x000fe2000c101124 */
[----:B------:R-:W-:-:S03]  /*54b0*/  ISETP.LT.OR P2, PT, R19, 0x71, !P0 ;  /* 0x000000711300780c */ /* 0x000fc60004741670 */
[----:B------:R-:W-:Y:S01]  /*54c0*/  @!P5 STG.E.U8 desc[UR36][R6.64+0x69], R79 ;  /* 0x0000694f0600d986 */ /* 0x000fe2000c101124 */
[----:B------:R-:W-:Y:S01]  /*54d0*/  ISETP.LT.OR P5, PT, R19, 0x79, !P0 ;  /* 0x000000791300780c */ /* 0x000fe200047a1670 */
[----:B------:R-:W-:-:S04]  /*54e0*/  @!P4 IMAD R81, R81, R90, RZ ;  /* 0x0000005a5151c224 */ /* 0x000fc800078e02ff */
[-C--:B-1----:R-:W-:Y:S01]  /*54f0*/  @!P3 IMAD R11, R80, R90.reuse, RZ ;  /* 0x0000005a500bb224 */ /* 0x082fe200078e02ff */
[----:B------:R-:W-:Y:S01]  /*5500*/  @!P4 STG.E.U8 desc[UR36][R4.64+0x71], R81 ;  /* 0x000071510400c986 */ /* 0x000fe2000c101124 */
[C---:B------:R-:W-:Y:S02]  /*5510*/  ISETP.LT.OR P4, PT, R19.reuse, 0x72, !P0 ;  /* 0x000000721300780c */ /* 0x040fe40004781670 */
[C---:B------:R-:W-:Y:S01]  /*5520*/  ISETP.LT.OR P0, PT, R19.reuse, 0x7a, !P0 ;  /* 0x0000007a1300780c */ /* 0x040fe20004701670 */
[----:B------:R1:W-:Y:S01]  /*5530*/  @!P3 STG.E.U8 desc[UR36][R4.64+0x70], R11 ;  /* 0x0000700b0400b986 */ /* 0x0003e2000c101124 */
[C---:B------:R-:W-:Y:S01]  /*5540*/  ISETP.LT.OR P3, PT, R19.reuse, 0x79, !P1 ;  /* 0x000000791300780c */ /* 0x040fe20004f61670 */
[----:B0-----:R-:W-:Y:S01]  /*5550*/  @!P2 IMAD R3, R82, R90, RZ ;  /* 0x0000005a5203a224 */ /* 0x001fe200078e02ff */
[----:B------:R-:W-:-:S04]  /*5560*/  ISETP.LT.OR P1, PT, R19, 0x7a, !P1 ;  /* 0x0000007a1300780c */ /* 0x000fc80004f21670 */
[----:B------:R2:W-:Y:S03]  /*5570*/  @!P2 STG.E.U8 desc[UR36][R6.64+0x70], R3 ;  /* 0x000070030600a986 */ /* 0x0005e6000c101124 */
[-C--:B------:R-:W-:Y:S02]  /*5580*/  @!P4 IMAD R83, R83, R90.reuse, RZ ;  /* 0x0000005a5353c224 */ /* 0x080fe400078e02ff */
[-C--:B-1----:R-:W-:Y:S02]  /*5590*/  @!P5 IMAD R11, R86, R90.reuse, RZ ;  /* 0x0000005a560bd224 */ /* 0x082fe400078e02ff */
[-C--:B------:R-:W-:Y:S01]  /*55a0*/  @!P3 IMAD R9, R84, R90.reuse, RZ ;  /* 0x0000005a5409b224 */ /* 0x080fe200078e02ff */
[----:B------:R2:W-:Y:S01]  /*55b0*/  @!P4 STG.E.U8 desc[UR36][R6.64+0x71], R83 ;  /* 0x000071530600c986 */ /* 0x0005e2000c101124 */
[-C--:B------:R-:W-:Y:S02]  /*55c0*/  @!P1 IMAD R85, R85, R90.reuse, RZ ;  /* 0x0000005a55559224 */ /* 0x080fe400078e02ff */
[----:B------:R-:W-:Y:S01]  /*55d0*/  @!P0 IMAD R87, R87, R90, RZ ;  /* 0x0000005a57578224 */ /* 0x000fe200078e02ff */
[----:B------:R2:W-:Y:S04]  /*55e0*/  @!P3 STG.E.U8 desc[UR36][R4.64+0x78], R9 ;  /* 0x000078090400b986 */ /* 0x0005e8000c101124 */
[----:B------:R2:W-:Y:S04]  /*55f0*/  @!P1 STG.E.U8 desc[UR36][R4.64+0x79], R85 ;  /* 0x0000795504009986 */ /* 0x0005e8000c101124 */
[----:B------:R2:W-:Y:S04]  /*5600*/  @!P5 STG.E.U8 desc[UR36][R6.64+0x78], R11 ;  /* 0x0000780b0600d986 */ /* 0x0005e8000c101124 */
[----:B------:R2:W-:Y:S02]  /*5610*/  @!P0 STG.E.U8 desc[UR36][R6.64+0x79], R87 ;  /* 0x0000795706008986 */ /* 0x0005e4000c101124 */
.L_x_166:
[----:B------:R-:W-:Y:S05]  /*5620*/  BSYNC B0 ;  /* 0x0000000000007941 */ /* 0x000fea0003800000 */
.L_x_36:
[----:B0-2---:R-:W2:Y:S01]  /*5630*/  LDL.64 R4, [R1] ;  /* 0x0000000001047983 */ /* 0x005ea20000100a00 */
[----:B------:R-:W-:Y:S01]  /*5640*/  ULDC.64 UR4, c[0x0][0x650] ;  /* 0x0001940000047ab9 */ /* 0x000fe20000000a00 */
[----:B------:R-:W-:Y:S02]  /*5650*/  IMAD.U32 R0, RZ, RZ, UR44 ;  /* 0x0000002cff007e24 */ /* 0x000fe4000f8e00ff */
[----:B------:R-:W-:Y:S02]  /*5660*/  IMAD.MOV.U32 R22, RZ, RZ, -0x1 ;  /* 0xffffffffff167424 */ /* 0x000fe400078e00ff */
[----:B------:R0:W-:Y:S01]  /*5670*/  SYNCS.ARRIVE.TRANS64.A1T0 RZ, [R0+UR46], RZ ;  /* 0x000000ff00ff79a7 */ /* 0x0001e2000810002e */
[----:B------:R-:W-:Y:S02]  /*5680*/  IMAD.MOV.U32 R19, RZ, RZ, -0x1 ;  /* 0xffffffffff137424 */ /* 0x000fe400078e00ff */
[----:B------:R-:W-:Y:S01]  /*5690*/  IMAD.MOV.U32 R18, RZ, RZ, -0x1 ;  /* 0xffffffffff127424 */ /* 0x000fe200078e00ff */
[----:B0-----:R-:W-:-:S02]  /*56a0*/  PRMT R0, RZ, 0x7610, R0 ;  /* 0x00007610ff007816 */ /* 0x001fc40000000000 */
[----:B--2---:R-:W-:-:S05]  /*56b0*/  LEA R16, P0, R4, R16, 0x1 ;  /* 0x0000001004107211 */ /* 0x004fca00078008ff */
[----:B------:R-:W-:Y:S01]  /*56c0*/  IMAD.X R17, R98, 0x1, R17, P0 ;  /* 0x0000000162117824 */ /* 0x000fe200000e0611 */
[----:B------:R-:W-:-:S04]  /*56d0*/  ISETP.GE.U32.AND P0, PT, R16, UR4, PT ;  /* 0x0000000410007c0c */ /* 0x000fc8000bf06070 */
[----:B------:R-:W-:-:S13]  /*56e0*/  ISETP.GE.U32.AND.EX P0, PT, R17, UR5, PT, P0 ;  /* 0x0000000511007c0c */ /* 0x000fda000bf06100 */
[----:B------:R-:W-:Y:S05]  /*56f0*/  @P0 BRA `(.L_x_167) ;  /* 0x00000004004c0947 */ /* 0x000fea0003800000 */
[----:B------:R-:W0:Y:S01]  /*5700*/  LDC.64 R10, c[0x0][0x628] ;  /* 0x00018a00ff0a7b82 */ /* 0x000e220000000a00 */
[----:B------:R-:W2:Y:S01]  /*5710*/  S2R R12, SR_CTAID.X ;  /* 0x00000000000c7919 */ /* 0x000ea20000002500 */
[----:B------:R-:W-:Y:S02]  /*5720*/  IMAD.MOV.U32 R8, RZ, RZ, R16 ;  /* 0x000000ffff087224 */ /* 0x000fe400078e0010 */
[----:B------:R-:W-:Y:S01]  /*5730*/  IMAD.MOV.U32 R9, RZ, RZ, R17 ;  /* 0x000000ffff097224 */ /* 0x000fe200078e0011 */
[----:B------:R-:W3:Y:S03]  /*5740*/  S2R R19, SR_CTAID.Y ;  /* 0x0000000000137919 */ /* 0x000ee60000002600 */
[----:B------:R-:W1:Y:S08]  /*5750*/  LDC R0, c[0x0][0x630] ;  /* 0x00018c00ff007b82 */ /* 0x000e700000000800 */
[----:B------:R-:W1:Y:S01]  /*5760*/  LDC.64 R14, c[0x0][0x620] ;  /* 0x00018800ff0e7b82 */ /* 0x000e620000000a00 */
[----:B0-----:R-:W-:-:S04]  /*5770*/  ISETP.NE.U32.AND P0, PT, R10, RZ, PT ;  /* 0x000000ff0a00720c */ /* 0x001fc80003f05070 */
[----:B------:R-:W-:-:S13]  /*5780*/  ISETP.NE.AND.EX P0, PT, R11, RZ, PT, P0 ;  /* 0x000000ff0b00720c */ /* 0x000fda0003f05300 */
[----:B-123--:R-:W-:Y:S05]  /*5790*/  @!P0 BRA `(.L_x_168) ;  /* 0x0000000000288947 */ /* 0x00efea0003800000 */
[----:B------:R-:W0:Y:S02]  /*57a0*/  LDC R3, c[0x0][0x634] ;  /* 0x00018d00ff037b82 */ /* 0x000e240000000800 */
[----:B0-----:R-:W-:-:S05]  /*57b0*/  IADD3 R3, P0, R16, R3, RZ ;  /* 0x0000000310037210 */ /* 0x001fca0007f1e0ff */
[----:B------:R-:W-:-:S04]  /*57c0*/  IMAD.X R13, RZ, RZ, R17, P0 ;  /* 0x000000ffff0d7224 */ /* 0x000fc800000e0611 */
[----:B------:R-:W-:-:S04]  /*57d0*/  IMAD.WIDE.U32 R4, R13, R10, RZ ;  /* 0x0000000a0d047225 */ /* 0x000fc800078e00ff */
[----:B----4-:R-:W-:-:S04]  /*57e0*/  IMAD.WIDE.U32 R6, P0, R3, R11, R4 ;  /* 0x0000000b03067225 */ /* 0x010fc80007800004 */
[----:B------:R-:W-:-:S04]  /*57f0*/  IMAD.WIDE.U32 R4, R3, R10, RZ ;  /* 0x0000000a03047225 */ /* 0x000fc800078e00ff */
[----:B------:R-:W-:Y:S01]  /*5800*/  IMAD.X R9, RZ, RZ, RZ, P0 ;  /* 0x000000ffff097224 */ /* 0x000fe200000e06ff */
[----:B------:R-:W-:Y:S01]  /*5810*/  IADD3 RZ, P0, R5, R6, RZ ;  /* 0x0000000605ff7210 */ /* 0x000fe20007f1e0ff */
[----:B------:R-:W-:-:S04]  /*5820*/  IMAD.MOV.U32 R8, RZ, RZ, R7 ;  /* 0x000000ffff087224 */ /* 0x000fc800078e0007 */
[----:B------:R-:W-:-:S08]  /*5830*/  IMAD.WIDE.U32.X R8, R13, R11, R8, P0 ;  /* 0x0000000b0d087225 */ /* 0x000fd000000e0408 */
.L_x_168:
[-CC-:B------:R-:W-:Y:S01]  /*5840*/  SHF.R.U64 R18, R8, R0.reuse, R9.reuse ;  /* 0x0000000008127219 */ /* 0x180fe20000001209 */
[----:B------:R-:W0:Y:S01]  /*5850*/  LDC.64 R24, c[0x0][0x640] ;  /* 0x00019000ff187b82 */ /* 0x000e220000000a00 */
[----:B------:R-:W-:Y:S01]  /*5860*/  SHF.R.U32.HI R0, RZ, R0, R9 ;  /* 0x00000000ff007219 */ /* 0x000fe20000011609 */
[----:B------:R-:W-:Y:S01]  /*5870*/  ULDC UR4, c[0x0][0x150] ;  /* 0x0000540000047ab9 */ /* 0x000fe20000000800 */
[----:B------:R-:W-:Y:S02]  /*5880*/  IADD3 R3, P0, RZ, -R18, RZ ;  /* 0x80000012ff037210 */ /* 0x000fe40007f1e0ff */
[----:B----4-:R-:W-:-:S03]  /*5890*/  I2FP.F32.U32 R7, R12 ;  /* 0x0000000c00077245 */ /* 0x010fc60000201000 */
[----:B------:R-:W1:Y:S01]  /*58a0*/  LDC R6, c[0x0][0x618] ;  /* 0x00018600ff067b82 */ /* 0x000e620000000800 */
[----:B------:R-:W-:Y:S02]  /*58b0*/  IMAD.X R5, RZ, RZ, ~R0, P0 ;  /* 0x000000ffff057224 */ /* 0x000fe400000e0e00 */
[----:B------:R-:W-:Y:S01]  /*58c0*/  FMUL R7, R7, UR4 ;  /* 0x0000000407077c20 */ /* 0x000fe20008400000 */
[----:B------:R-:W-:Y:S01]  /*58d0*/  ULDC UR4, c[0x0][0x154] ;  /* 0x0000550000047ab9 */ /* 0x000fe20000000800 */
[-C--:B------:R-:W-:Y:S02]  /*58e0*/  IMAD R0, R5, R14.reuse, RZ ;  /* 0x0000000e05007224 */ /* 0x080fe400078e02ff */
[C---:B------:R-:W-:Y:S01]  /*58f0*/  IMAD.WIDE.U32 R4, R3.reuse, R14, R16 ;  /* 0x0000000e03047225 */ /* 0x040fe200078e0010 */
[----:B------:R-:W2:Y:S01]  /*5900*/  LDC R8, c[0x0][0x608] ;  /* 0x00018200ff087b82 */ /* 0x000ea20000000800 */
[----:B------:R-:W3:Y:S02]  /*5910*/  F2I.U32.TRUNC.NTZ R7, R7 ;  /* 0x0000000700077305 */ /* 0x000ee4000020f000 */
[----:B------:R-:W-:Y:S01]  /*5920*/  IMAD R3, R3, R15, R0 ;  /* 0x0000000f03037224 */ /* 0x000fe200078e0200 */
[----:B------:R-:W-:-:S03]  /*5930*/  I2FP.F32.U32 R0, R19 ;  /* 0x0000001300007245 */ /* 0x000fc60000201000 */
[----:B------:R-:W-:Y:S01]  /*5940*/  IMAD.IADD R3, R5, 0x1, R3 ;  /* 0x0000000105037824 */ /* 0x000fe200078e0203 */
[----:B------:R-:W4:Y:S01]  /*5950*/  LDC R11, c[0x0][0x658] ;  /* 0x00019600ff0b7b82 */ /* 0x000f220000000800 */
[----:B0-----:R-:W-:-:S04]  /*5960*/  ISETP.NE.U32.AND P0, PT, R24, RZ, PT ;  /* 0x000000ff1800720c */ /* 0x001fc80003f05070 */
[----:B------:R-:W-:-:S03]  /*5970*/  ISETP.NE.AND.EX P0, PT, R25, RZ, PT, P0 ;  /* 0x000000ff1900720c */ /* 0x000fc60003f05300 */
[----:B------:R-:W0:Y:S01]  /*5980*/  LDC R9, c[0x0][0x144] ;  /* 0x00005100ff097b82 */ /* 0x000e220000000800 */
[-C--:B-1----:R-:W-:Y:S01]  /*5990*/  SHF.R.U64 R10, R4, R6.reuse, R3 ;  /* 0x00000006040a7219 */ /* 0x082fe20000001203 */
[----:B---3--:R-:W-:Y:S01]  /*59a0*/  IMAD.MOV R7, RZ, RZ, -R7 ;  /* 0x000000ffff077224 */ /* 0x008fe200078e0a07 */
[----:B------:R-:W-:Y:S01]  /*59b0*/  SHF.R.U32.HI R3, RZ, R6, R3 ;  /* 0x00000006ff037219 */ /* 0x000fe20000011603 */
[----:B------:R-:W-:-:S04]  /*59c0*/  FMUL R6, R0, UR4 ;  /* 0x0000000400067c20 */ /* 0x000fc80008400000 */
[----:B------:R-:W1:Y:S01]  /*59d0*/  LDC R20, c[0x0][0x148] ;  /* 0x00005200ff147b82 */ /* 0x000e620000000800 */
[----:B------:R3:W0:Y:S01]  /*59e0*/  F2I.U32.TRUNC.NTZ R14, R6 ;  /* 0x00000006000e7305 */ /* 0x000622000020f000 */
[-CC-:B--2---:R-:W-:Y:S02]  /*59f0*/  SHF.R.U64 R13, R10, R8.reuse, R3.reuse ;  /* 0x000000080a0d7219 */ /* 0x184fe40000001203 */
[----:B------:R-:W-:-:S04]  /*5a00*/  SHF.R.U32.HI R0, RZ, R8, R3 ;  /* 0x00000008ff007219 */ /* 0x000fc80000011603 */
[----:B------:R-:W2:Y:S01]  /*5a10*/  LDC R21, c[0x0][0x648] ;  /* 0x00019200ff157b82 */ /* 0x000ea20000000800 */
[-CC-:B----4-:R-:W-:Y:S02]  /*5a20*/  SHF.R.U64 R15, R13, R11.reuse, R0.reuse ;  /* 0x0000000b0d0f7219 */ /* 0x190fe40000001200 */
[----:B------:R-:W-:-:S03]  /*5a30*/  SHF.R.U32.HI R5, RZ, R11, R0 ;  /* 0x0000000bff057219 */ /* 0x000fc60000011600 */
[----:B------:R-:W-:Y:S02]  /*5a40*/  IMAD.MOV.U32 R4, RZ, RZ, R15 ;  /* 0x000000ffff047224 */ /* 0x000fe400078e000f */
[----:B------:R-:W4:Y:S01]  /*5a50*/  LDC R26, c[0x0][0x638] ;  /* 0x00018e00ff1a7b82 */ /* 0x000f220000000800 */
[----:B0-----:R-:W-:-:S07]  /*5a60*/  IMAD R22, R9, R7, R12 ;  /* 0x0000000709167224 */ /* 0x001fce00078e020c */
[----:B------:R-:W0:Y:S08]  /*5a70*/  LDC R27, c[0x0][0x610] ;  /* 0x00018400ff1b7b82 */ /* 0x000e300000000800 */
[----:B------:R-:W0:Y:S01]  /*5a80*/  LDC R28, c[0x0][0x600] ;  /* 0x00018000ff1c7b82 */ /* 0x000e220000000800 */
[----:B-123--:R-:W-:Y:S05]  /*5a90*/  @!P0 BRA `(.L_x_169) ;  /* 0x0000000000288947 */ /* 0x00efea0003800000 */
[----:B------:R-:W1:Y:S02]  /*5aa0*/  LDC R0, c[0x0][0x64c] ;  /* 0x00019300ff007b82 */ /* 0x000e640000000800 */
[----:B-1----:R-:W-:-:S05]  /*5ab0*/  IADD3 R3, P0, R15, R0, RZ ;  /* 0x000000000f037210 */ /* 0x002fca0007f1e0ff */
        /* <DEDUP_REMOVED lines=8> */
.L_x_169:
[----:B------:R-:W-:Y:S01]  /*5b40*/  ISETP.NE.AND P0, PT, R2, 0x1, PT ;  /* 0x000000010200780c */ /* 0x000fe20003f05270 */
[----:B------:R-:W-:Y:S01]  /*5b50*/  IMAD.MOV R14, RZ, RZ, -R14 ;  /* 0x000000ffff0e7224 */ /* 0x000fe200078e0a0e */
[----:B------:R-:W-:Y:S02]  /*5b60*/  SHF.R.U64 R0, R4, R21, R5 ;  /* 0x0000001504007219 */ /* 0x000fe40000001205 */
[----:B------:R-:W-:Y:S02]  /*5b70*/  LOP3.LUT R3, R13, R100, RZ, 0xc0, !PT ;  /* 0x000000640d037212 */ /* 0x000fe400078ec0ff */
[----:B------:R-:W-:Y:S01]  /*5b80*/  LOP3.LUT R5, R10, R99, RZ, 0xc0, !PT ;  /* 0x000000630a057212 */ /* 0x000fe200078ec0ff */
[----:B------:R-:W-:Y:S02]  /*5b90*/  IMAD.MOV R4, RZ, RZ, -R0 ;  /* 0x000000ffff047224 */ /* 0x000fe400078e0a00 */
[----:B------:R-:W-:Y:S02]  /*5ba0*/  IMAD R3, R96, R0, R3 ;  /* 0x0000000060037224 */ /* 0x000fe400078e0203 */
[----:B----4-:R-:W-:-:S02]  /*5bb0*/  IMAD R0, R4, R26, R15 ;  /* 0x0000001a04007224 */ /* 0x010fc400078e020f */
[----:B------:R-:W-:Y:S02]  /*5bc0*/  @P0 IMAD R22, R20, R14, R19 ;  /* 0x0000000e14160224 */ /* 0x000fe400078e0213 */
[----:B------:R-:W-:Y:S02]  /*5bd0*/  IMAD.MOV.U32 R4, RZ, RZ, 0x1 ;  /* 0x00000001ff047424 */ /* 0x000fe400078e00ff */
[----:B0-----:R-:W-:Y:S02]  /*5be0*/  IMAD R22, R3, R27, R22 ;  /* 0x0000001b03167224 */ /* 0x001fe400078e0216 */
[----:B------:R-:W-:Y:S01]  /*5bf0*/  IMAD R3, R0, R28, R5 ;  /* 0x0000001c00037224 */ /* 0x000fe200078e0205 */
[----:B------:R-:W-:-:S04]  /*5c00*/  PRMT R0, R4, 0x7610, R0 ;  /* 0x0000761004007816 */ /* 0x000fc80000000000 */
[----:B------:R-:W-:Y:S02]  /*5c10*/  SEL R19, R3, R22, !P0 ;  /* 0x0000001603137207 */ /* 0x000fe40004000000 */
[----:B------:R-:W-:-:S07]  /*5c20*/  SEL R22, R22, R3, !P0 ;  /* 0x0000000316167207 */ /* 0x000fce0004000000 */
.L_x_167:
[----:B------:R-:W-:Y:S01]  /*5c30*/  LOP3.LUT P0, RZ, R0, 0xff, RZ, 0xc0, !PT ;  /* 0x000000ff00ff7812 */ /* 0x000fe2000780c0ff */
[----:B------:R-:W-:Y:S01]  /*5c40*/  UIMAD.WIDE.U32 UR4, UR38, -0x33333333, URZ ;  /* 0xcccccccd260478a5 */ /* 0x000fe2000f8e003f */
[----:B------:R-:W-:-:S03]  /*5c50*/  LOP3.LUT R103, R103, 0x1, RZ, 0x3c, !PT ;  /* 0x0000000167677812 */ /* 0x000fc600078e3cff */
[----:B------:R-:W-:-:S04]  /*5c60*/  USHF.R.U32.HI UR4, URZ, 0x2, UR5 ;  /* 0x000000023f047899 */ /* 0x000fc80008011605 */
[----:B------:R-:W-:-:S04]  /*5c70*/  UIMAD UR38, UR4, -0x5, UR38 ;  /* 0xfffffffb042678a4 */ /* 0x000fc8000f8e0226 */
[----:B------:R-:W-:Y:S08]  /*5c80*/  @P0 BRA `(.L_x_170) ;  /* 0xffffffb800b00947 */ /* 0x000ff0000383ffff */
[----:B------:R-:W-:Y:S05]  /*5c90*/  EXIT ;  /* 0x000000000000794d */ /* 0x000fea0003800000 */
.L_x_17:
[----:B------:R-:W-:-:S08]  /*5ca0*/  ISETP.NE.AND P0, PT, R14, RZ, PT ;  /* 0x000000ff0e00720c */ /* 0x000fd00003f05270 */
[----:B0-----:R-:W0:-:S00]  /*5cb0*/  USETMAXREG.DEALLOC.CTAPOOL 0x28 ;  /* 0x00000028000079c8 */ /* 0x001e0000080e0500 */
[----:B------:R-:W-:Y:S05]  /*5cc0*/  @P0 EXIT ;  /* 0x000000000000094d */ /* 0x000fea0003800000 */
[----:B0-----:R-:W-:Y:S01]  /*5cd0*/  LOP3.LUT P0, RZ, R8, 0xff, RZ, 0xc0, !PT ;  /* 0x000000ff08ff7812 */ /* 0x001fe2000780c0ff */
[----:B------:R-:W-:Y:S02]  /*5ce0*/  IMAD.MOV.U32 R3, RZ, RZ, 0x1 ;  /* 0x00000001ff037424 */ /* 0x000fe400078e00ff */
[----:B------:R-:W-:-:S10]  /*5cf0*/  IMAD.MOV.U32 R8, RZ, RZ, RZ ;  /* 0x000000ffff087224 */ /* 0x000fd400078e00ff */
[----:B------:R-:W-:Y:S05]  /*5d00*/  @!P0 BRA `(.L_x_171) ;  /* 0x0000000c00308947 */ /* 0x000fea0003800000 */
[----:B------:R-:W0:Y:S01]  /*5d10*/  S2R R12, SR_CgaCtaId ;  /* 0x00000000000c7919 */ /* 0x000e220000008800 */
[----:B------:R-:W-:Y:S01]  /*5d20*/  LOP3.LUT P0, RZ, R5, 0x1f, RZ, 0xc0, !PT ;  /* 0x0000001f05ff7812 */ /* 0x000fe2000780c0ff */
[----:B------:R-:W-:Y:S01]  /*5d30*/  ULDC UR5, c[0x0][0x658] ;  /* 0x0001960000057ab9 */ /* 0x000fe20000000800 */
[C---:B------:R-:W-:Y:S01]  /*5d40*/  ISETP.NE.AND P2, PT, R4.reuse, RZ, PT ;  /* 0x000000ff0400720c */ /* 0x040fe20003f45270 */
[----:B------:R-:W-:Y:S01]  /*5d50*/  UMOV UR6, 0xffffffff ;  /* 0xffffffff00067882 */ /* 0x000fe20000000000 */
[----:B------:R-:W-:Y:S01]  /*5d60*/  ISETP.NE.OR P0, PT, R4, RZ, !P0 ;  /* 0x000000ff0400720c */ /* 0x000fe20004705670 */
[----:B------:R-:W-:Y:S01]  /*5d70*/  BSSY B0, `(.L_x_171) ;  /* 0x00000c5000007945 */ /* 0x000fe20003800000 */
[----:B------:R-:W-:Y:S01]  /*5d80*/  USHF.L.U32 UR6, UR6, UR5, URZ ;  /* 0x0000000506067299 */ /* 0x000fe2000800063f */
[----:B------:R-:W-:Y:S01]  /*5d90*/  IMAD.MOV.U32 R10, RZ, RZ, 0x1 ;  /* 0x00000001ff0a7424 */ /* 0x000fe200078e00ff */
[----:B------:R-:W-:Y:S01]  /*5da0*/  LOP3.LUT R9, R23, 0x2, RZ, 0xfc, !PT ;  /* 0x0000000217097812 */ /* 0x000fe200078efcff */
[----:B------:R-:W-:Y:S01]  /*5db0*/  IMAD.MOV.U32 R3, RZ, RZ, 0x1 ;  /* 0x00000001ff037424 */ /* 0x000fe200078e00ff */
[----:B------:R-:W-:Y:S01]  /*5dc0*/  ULDC UR4, c[0x0][0x600] ;  /* 0x0001800000047ab9 */ /* 0x000fe20000000800 */
[----:B------:R-:W-:Y:S01]  /*5dd0*/  IMAD.MOV.U32 R8, RZ, RZ, RZ ;  /* 0x000000ffff087224 */ /* 0x000fe200078e00ff */
[----:B------:R-:W-:Y:S01]  /*5de0*/  UMOV UR7, 0x1 ;  /* 0x0000000100077882 */ /* 0x000fe20000000000 */
[----:B------:R-:W-:-:S02]  /*5df0*/  UIADD3 UR19, UR40, 0x1, URZ ;  /* 0x0000000128137890 */ /* 0x000fc4000fffe03f */
[----:B------:R-:W-:Y:S02]  /*5e00*/  UIADD3 UR15, UR4, -0x1, URZ ;  /* 0xffffffff040f7890 */ /* 0x000fe4000fffe03f */
[----:B------:R-:W-:Y:S02]  /*5e10*/  USHF.L.U32 UR17, UR7, UR5, URZ ;  /* 0x0000000507117299 */ /* 0x000fe4000800063f */
[----:B------:R-:W-:Y:S01]  /*5e20*/  ULOP3.LUT UR16, URZ, UR6, URZ, 0x33, !UPT ;  /* 0x000000063f107292 */ /* 0x000fe2000f8e333f */
[----:B------:R-:W-:Y:S01]  /*5e30*/  ULDC.64 UR20, c[0x0][0x198] ;  /* 0x0000660000147ab9 */ /* 0x000fe20000000a00 */
[C---:B0-----:R-:W-:Y:S02]  /*5e40*/  IMAD.SHL.U32 R4, R12.reuse, 0x2000, RZ ;  /* 0x000020000c047824 */ /* 0x041fe400078e00ff */
[----:B------:R-:W-:-:S03]  /*5e50*/  IMAD.SHL.U32 R12, R12, 0x40, RZ ;  /* 0x000000400c0c7824 */ /* 0x000fc600078e00ff */
[----:B------:R-:W-:Y:S02]  /*5e60*/  LOP3.LUT R4, R4, 0x2000, RZ, 0xc0, !PT ;  /* 0x0000200004047812 */ /* 0x000fe400078ec0ff */
[----:B------:R-:W-:-:S03]  /*5e70*/  LOP3.LUT R12, R12, 0x40, RZ, 0xc0, !PT ;  /* 0x000000400c0c7812 */ /* 0x000fc600078ec0ff */
[----:B------:R-:W-:-:S07]  /*5e80*/  VIADD R11, R4, 0xa180 ;  /* 0x0000a180040b7836 */ /* 0x000fce0000000000 */
.L_x_183:
[----:B------:R-:W-:-:S03]  /*5e90*/  UMOV UR4, 0xffffffff ;  /* 0xffffffff00047882 */ /* 0x000fc60000000000 */
[----:B------:R-:W-:Y:S05]  /*5ea0*/  BRA.DIV UR4, `(.L_x_172) ;  /* 0x0000001204087947 */ /* 0x000fea000b800000 */
[----:B------:R-:W-:-:S13]  /*5eb0*/  ELECT P6, URZ, PT ;  /* 0x00000000003f782f */ /* 0x000fda00038c0000 */
.L_x_197:
[----:B------:R-:W0:Y:S01]  /*5ec0*/  LDC R4, c[0x0][0x28c] ;  /* 0x0000a300ff047b82 */ /* 0x000e220000000800 */
[----:B------:R-:W-:Y:S01]  /*5ed0*/  BSSY B1, `(.L_x_173) ;  /* 0x0000039000017945 */ /* 0x000fe20003800000 */
[----:B0-----:R-:W-:-:S13]  /*5ee0*/  ISETP.LT.OR P6, PT, R4, 0x1, !P6 ;  /* 0x000000010400780c */ /* 0x001fda00077c1670 */
[----:B------:R-:W-:Y:S05]  /*5ef0*/  @P6 BRA `(.L_x_174) ;  /* 0x0000000000d86947 */ /* 0x000fea0003800000 */
[----:B------:R-:W-:Y:S02]  /*5f00*/  IMAD R19, R19, 0x80, R12 ;  /* 0x0000008013137824 */ /* 0x000fe400078e020c */
[----:B------:R-:W-:Y:S02]  /*5f10*/  IMAD.SHL.U32 R22, R22, 0x40, RZ ;  /* 0x0000004016167824 */ /* 0x000fe400078e00ff */
[----:B------:R-:W-:Y:S02]  /*5f20*/  IMAD.MOV.U32 R15, RZ, RZ, RZ ;  /* 0x000000ffff0f7224 */ /* 0x000fe400078e00ff */
[----:B------:R-:W-:Y:S02]  /*5f30*/  IMAD.U32 R20, RZ, RZ, UR19 ;  /* 0x00000013ff147e24 */ /* 0x000fe4000f8e00ff */
[----:B------:R-:W-:Y:S02]  /*5f40*/  IMAD.MOV.U32 R4, RZ, RZ, R3 ;  /* 0x000000ffff047224 */ /* 0x000fe400078e0003 */
[----:B------:R-:W-:-:S07]  /*5f50*/  IMAD.MOV.U32 R6, RZ, RZ, R8 ;  /* 0x000000ffff067224 */ /* 0x000fce00078e0008 */
.L_x_178:
[----:B------:R-:W0:Y:S01]  /*5f60*/  S2R R14, SR_CgaCtaId ;  /* 0x00000000000e7919 */ /* 0x000e220000008800 */
[----:B------:R-:W-:Y:S01]  /*5f70*/  MOV R5, 0x400 ;  /* 0x0000040000057802 */ /* 0x000fe20000000f00 */
[----:B------:R-:W1:Y:S03]  /*5f80*/  @!P2 LDC R7, c[0x0][0x500] ;  /* 0x00014000ff07ab82 */ /* 0x000e660000000800 */
[----:B0-----:R-:W-:Y:S02]  /*5f90*/  LEA R13, R14, R5, 0x18 ;  /* 0x000000050e0d7211 */ /* 0x001fe400078ec0ff */
[----:B------:R-:W-:-:S03]  /*5fa0*/  SHF.L.U32 R5, R4, 0x1f, RZ ;  /* 0x0000001f04057819 */ /* 0x000fc600000006ff */
[----:B------:R-:W-:-:S04]  /*5fb0*/  IMAD R14, R6, 0x8, R13 ;  /* 0x00000008060e7824 */ /* 0x000fc800078e020d */
[----:B------:R-:W0:Y:S02]  /*5fc0*/  SYNCS.PHASECHK.TRANS64.TRYWAIT P1, [R14+URZ+0x28], R5 ;  /* 0x000028050e0075a7 */ /* 0x000e24000802017f */
[----:B01----:R-:W-:Y:S05]  /*5fd0*/  @!P1 BRA `(.L_x_175) ;  /* 0x0000000c00dc9947 */ /* 0x003fea0003800000 */
.L_x_198:
[----:B0-----:R-:W-:Y:S01]  /*5fe0*/  PRMT R5, R9, 0x9910, RZ ;  /* 0x0000991009057816 */ /* 0x001fe200000000ff */
[----:B------:R0:W-:Y:S03]  /*5ff0*/  @!P2 SYNCS.ARRIVE.TRANS64 RZ, [R14+URZ], R7 ;  /* 0x000000070effa9a7 */ /* 0x0001e6000800003f */
[----:B------:R-:W-:-:S13]  /*6000*/  ISETP.NE.AND P1, PT, R5, 0x2, PT ;  /* 0x000000020500780c */ /* 0x000fda0003f25270 */
[----:B0-----:R-:W-:Y:S05]  /*6010*/  @P1 BRA `(.L_x_176) ;  /* 0x0000000000041947 */ /* 0x001fea0003800000 */
[----:B------:R-:W-:Y:S01]  /*6020*/  BPT.TRAP 0x1 ;  /* 0x000000040000795c */ /* 0x000fe20000300000 */
.L_x_176:
[----:B------:R-:W-:Y:S05]  /*6030*/  @P0 BRA `(.L_x_177) ;  /* 0x0000000000040947 */ /* 0x000fea0003800000 */
[----:B------:R-:W-:Y:S01]  /*6040*/  BPT.TRAP 0x1 ;  /* 0x000000040000795c */ /* 0x000fe20000300000 */
.L_x_177:
[----:B------:R-:W-:Y:S01]  /*6050*/  R2UR UR13, R13 ;  /* 0x000000000d0d72ca */ /* 0x000fe200000e0000 */
[----:B------:R-:W-:Y:S01]  /*6060*/  IMAD R13, R6, 0x2000, R13 ;  /* 0x00002000060d7824 */ /* 0x000fe200078e020d */
[----:B------:R-:W-:Y:S01]  /*6070*/  R2UR UR9, R14 ;  /* 0x000000000e0972ca */ /* 0x000fe200000e0000 */
[----:B------:R-:W-:Y:S01]  /*6080*/  IMAD R5, R6, 0x4000, R11 ;  /* 0x0000400006057824 */ /* 0x000fe200078e020b */
[----:B------:R-:W-:Y:S01]  /*6090*/  UIADD3 UR4, UP0, UR20, 0xf0, URZ ;  /* 0x000000f014047890 */ /* 0x000fe2000ff1e03f */
[----:B------:R-:W-:Y:S01]  /*60a0*/  VIADD R20, R20, 0xffffffff ;  /* 0xffffffff14147836 */ /* 0x000fe20000000000 */
[----:B------:R-:W-:Y:S01]  /*60b0*/  R2UR UR5, R13 ;  /* 0x000000000d0572ca */ /* 0x000fe200000e0000 */
[----:B------:R-:W-:Y:S01]  /*60c0*/  UIADD3 UR22, UP1, UR20, 0x1f0, URZ ;  /* 0x000001f014167890 */ /* 0x000fe2000ff3e03f */
[----:B------:R-:W-:Y:S01]  /*60d0*/  R2UR UR8, R5 ;  /* 0x00000000050872ca */ /* 0x000fe200000e0000 */
[----:B------:R-:W-:Y:S01]  /*60e0*/  VIADD R6, R6, 0x1 ;  /* 0x0000000106067836 */ /* 0x000fe20000000000 */
[----:B------:R-:W-:Y:S01]  /*60f0*/  R2UR UR11, R22 ;  /* 0x00000000160b72ca */ /* 0x000fe200000e0000 */
[----:B------:R-:W-:Y:S01]  /*6100*/  UIADD3.X UR23, URZ, UR21, URZ, UP1, !UPT ;  /* 0x000000153f177290 */ /* 0x000fe20008ffe43f */
[----:B------:R-:W-:Y:S01]  /*6110*/  R2UR UR10, R15 ;  /* 0x000000000f0a72ca */ /* 0x000fe200000e0000 */
[----:B------:R-:W-:Y:S01]  /*6120*/  UMOV UR6, 0x0 ;  /* 0x0000000000067882 */ /* 0x000fe20000000000 */
[----:B------:R-:W-:Y:S01]  /*6130*/  R2UR UR12, R18 ;  /* 0x00000000120c72ca */ /* 0x000fe200000e0000 */
[----:B------:R-:W-:Y:S01]  /*6140*/  UMOV UR7, 0x10000000 ;  /* 0x1000000000077882 */ /* 0x000fe20000000000 */
[----:B------:R-:W-:Y:S01]  /*6150*/  R2UR UR18, R19 ;  /* 0x00000000131272ca */ /* 0x000fe200000e0000 */
[----:B------:R-:W-:Y:S01]  /*6160*/  UMOV UR24, 0x30000 ;  /* 0x0003000000187882 */ /* 0x000fe20000000000 */
[----:B------:R-:W-:Y:S01]  /*6170*/  ISETP.GT.AND P3, PT, R20, 0x1, PT ;  /* 0x000000011400780c */ /* 0x000fe20003f64270 */
[----:B------:R-:W-:Y:S01]  /*6180*/  UIADD3 UR14, UR5, 0x180, URZ ;  /* 0x00000180050e7890 */ /* 0x000fe2000fffe03f */
[----:B------:R-:W-:Y:S01]  /*6190*/  ISETP.NE.AND P1, PT, R6, 0x5, PT ;  /* 0x000000050600780c */ /* 0x000fe20003f25270 */
[----:B------:R-:W-:Y:S01]  /*61a0*/  UIADD3.X UR5, URZ, UR21, URZ, UP0, !UPT ;  /* 0x000000153f057290 */ /* 0x000fe200087fe43f */
[----:B------:R-:W-:Y:S01]  /*61b0*/  VIADD R15, R15, 0x80 ;  /* 0x000000800f0f7836 */ /* 0x000fe20000000000 */
[----:B------:R-:W-:Y:S01]  /*61c0*/  UIADD3 UR13, UR13, UR8, URZ ;  /* 0x000000080d0d7290 */ /* 0x000fe2000fffe03f */
[----:B------:R-:W-:-:S02]  /*61d0*/  SEL R5, RZ, 0x1, P1 ;  /* 0x00000001ff057807 */ /* 0x000fc40000800000 */
[----:B------:R-:W-:Y:S01]  /*61e0*/  UMOV UR8, UR14 ;  /* 0x0000000e00087c82 */ /* 0x000fe20008000000 */
[----:B------:R-:W-:Y:S02]  /*61f0*/  SEL R6, R6, RZ, P1 ;  /* 0x000000ff06067207 */ /* 0x000fe40000800000 */
[----:B------:R-:W-:Y:S01]  /*6200*/  LOP3.LUT R4, R4, R5, RZ, 0x3c, !PT ;  /* 0x0000000504047212 */ /* 0x000fe200078e3cff */
[----:B------:R0:W-:Y:S02]  /*6210*/  UTMALDG.3D [UR8], [UR4], desc[UR6] ;  /* 0x00000608040075b4 */ /* 0x0001e40008011000 */
[----:B0-----:R-:W-:Y:S01]  /*6220*/  UMOV UR11, UR18 ;  /* 0x00000012000b7c82 */ /* 0x001fe20008000000 */
[----:B------:R-:W-:Y:S02]  /*6230*/  UMOV UR8, UR13 ;  /* 0x0000000d00087c82 */ /* 0x000fe40008000000 */
[----:B------:R0:W-:Y:S02]  /*6240*/  UTMALDG.3D.MULTICAST [UR8], [UR22], UR24, desc[UR6] ;  /* 0x00000608160073b4 */ /* 0x0001e40008011818 */
[----:B0-----:R-:W-:Y:S05]  /*6250*/  @P3 BRA `(.L_x_178) ;  /* 0xfffffffc00403947 */ /* 0x001fea000383ffff */
.L_x_174:
[----:B------:R-:W-:Y:S05]  /*6260*/  BSYNC B1 ;  /* 0x0000000000017941 */ /* 0x000fea0003800000 */
.L_x_173:
[----:B------:R-:W2:Y:S01]  /*6270*/  LDL.64 R24, [R1] ;  /* 0x0000000001187983 */ /* 0x000ea20000100a00 */
[----:B------:R-:W-:Y:S01]  /*6280*/  LOP3.LUT P4, RZ, R10, 0xff, RZ, 0xc0, !PT ;  /* 0x000000ff0aff7812 */ /* 0x000fe2000788c0ff */
[----:B------:R-:W-:Y:S01]  /*6290*/  VIADD R7, R8, UR40 ;  /* 0x0000002808077c36 */ /* 0x000fe20008000000 */
[----:B------:R-:W-:Y:S01]  /*62a0*/  ULDC.64 UR4, c[0x0][0x650] ;  /* 0x0001940000047ab9 */ /* 0x000fe20000000a00 */
[----:B------:R-:W-:Y:S01]  /*62b0*/  IMAD.U32 R8, RZ, RZ, UR40 ;  /* 0x00000028ff087e24 */ /* 0x000fe2000f8e00ff */
[----:B------:R-:W-:Y:S01]  /*62c0*/  UISETP.GE.U32.AND UP0, UPT, UR40, 0x5, UPT ;  /* 0x000000052800788c */ /* 0x000fe2000bf06070 */
[----:B------:R-:W-:Y:S01]  /*62d0*/  BSSY B1, `(.L_x_179) ;  /* 0x000006c000017945 */ /* 0x000fe20003800000 */
[----:B------:R-:W-:Y:S01]  /*62e0*/  ISETP.GT.U32.AND P1, PT, R7, 0x4, PT ;  /* 0x000000040700780c */ /* 0x000fe20003f24070 */
[----:B------:R-:W-:Y:S01]  /*62f0*/  IMAD.MOV.U32 R22, RZ, RZ, -0x1 ;  /* 0xffffffffff167424 */ /* 0x000fe200078e00ff */
[----:B------:R-:W-:Y:S01]  /*6300*/  PRMT R10, RZ, 0x7610, R10 ;  /* 0x00007610ff0a7816 */ /* 0x000fe2000000000a */
[----:B------:R-:W-:Y:S01]  /*6310*/  IMAD.MOV.U32 R19, RZ, RZ, -0x1 ;  /* 0xffffffffff137424 */ /* 0x000fe200078e00ff */
[----:B------:R-:W-:Y:S01]  /*6320*/  ISETP.LT.U32.AND P1, PT, R8, 0x5, P1 ;  /* 0x000000050800780c */ /* 0x000fe20000f21070 */
[----:B------:R-:W-:Y:S01]  /*6330*/  IMAD.MOV.U32 R18, RZ, RZ, -0x1 ;  /* 0xffffffffff127424 */ /* 0x000fe200078e00ff */
[----:B------:R-:W-:Y:S01]  /*6340*/  PLOP3.LUT P3, PT, PT, PT, UP0, 0x80, 0x0 ;  /* 0x000000000000781c */ /* 0x000fe20003f6f008 */
[----:B------:R-:W0:Y:S01]  /*6350*/  @P4 S2R R5, SR_CgaCtaId ;  /* 0x0000000000054919 */ /* 0x000e220000008800 */
[----:B------:R-:W-:-:S04]  /*6360*/  @P4 MOV R4, 0x400 ;  /* 0x0000040000044802 */ /* 0x000fc80000000f00 */
[----:B0-----:R-:W-:Y:S01]  /*6370*/  @P4 LEA R6, R5, R4, 0x18 ;  /* 0x0000000405064211 */ /* 0x001fe200078ec0ff */
[----:B------:R-:W-:Y:S01]  /*6380*/  IMAD.WIDE.U32 R4, R7, -0x33333333, RZ ;  /* 0xcccccccd07047825 */ /* 0x000fe200078e00ff */
[----:B------:R-:W-:Y:S02]  /*6390*/  SEL R4, RZ, 0x1, !P1 ;  /* 0x00000001ff047807 */ /* 0x000fe40004800000 */
[----:B------:R0:W-:Y:S02]  /*63a0*/  @P4 SYNCS.ARRIVE.TRANS64.A1T0 RZ, [R6+URZ+0x88], RZ ;  /* 0x000088ff06ff49a7 */ /* 0x0001e4000810003f */
[----:B------:R-:W-:Y:S02]  /*63b0*/  LOP3.LUT R3, R3, R4, RZ, 0x3c, !PT ;  /* 0x0000000403037212 */ /* 0x000fe400078e3cff */
[----:B------:R-:W-:Y:S02]  /*63c0*/  PRMT R4, RZ, 0x7610, R4 ;  /* 0x00007610ff047816 */ /* 0x000fe40000000004 */
[----:B0-----:R-:W-:-:S04]  /*63d0*/  SHF.R.U32.HI R6, RZ, 0x2, R5 ;  /* 0x00000002ff067819 */ /* 0x001fc80000011605 */
[----:B------:R-:W-:Y:S01]  /*63e0*/  @P3 LOP3.LUT R3, R3, 0x1, R6, 0x78, !PT ;  /* 0x0000000103033812 */ /* 0x000fe200078e7806 */
[----:B------:R-:W-:Y:S01]  /*63f0*/  IMAD R8, R6, -0x5, R7 ;  /* 0xfffffffb06087824 */ /* 0x000fe200078e0207 */
[----:B--2---:R-:W-:-:S04]  /*6400*/  IADD3 R16, P4, R16, R24, RZ ;  /* 0x0000001810107210 */ /* 0x004fc80007f9e0ff */
[----:B------:R-:W-:Y:S01]  /*6410*/  ISETP.GE.U32.AND P1, PT, R16, UR4, PT ;  /* 0x0000000410007c0c */ /* 0x000fe2000bf26070 */
[----:B------:R-:W-:-:S05]  /*6420*/  IMAD.X R17, R17, 0x1, R0, P4 ;  /* 0x0000000111117824 */ /* 0x000fca00020e0600 */
[----:B------:R-:W-:-:S13]  /*6430*/  ISETP.GE.U32.AND.EX P1, PT, R17, UR5, PT, P1 ;  /* 0x0000000511007c0c */ /* 0x000fda000bf26110 */
[----:B------:R-:W-:Y:S05]  /*6440*/  @P1 BRA `(.L_x_180) ;  /* 0x0000000400501947 */ /* 0x000fea0003800000 */
[----:B------:R-:W0:Y:S01]  /*6450*/  S2R R13, SR_CTAID.X ;  /* 0x00000000000d7919 */ /* 0x000e220000002500 */
[----:B------:R-:W-:Y:S01]  /*6460*/  ULDC.64 UR4, c[0x0][0x628] ;  /* 0x00018a0000047ab9 */ /* 0x000fe20000000a00 */
[----:B------:R-:W-:Y:S01]  /*6470*/  ULDC UR7, c[0x0][0x630] ;  /* 0x00018c0000077ab9 */ /* 0x000fe20000000800 */
[----:B------:R-:W-:Y:S01]  /*6480*/  ISETP.NE.U32.AND P1, PT, RZ, UR4, PT ;  /* 0x00000004ff007c0c */ /* 0x000fe2000bf25070 */
[----:B------:R-:W1:Y:S01]  /*6490*/  S2R R14, SR_CTAID.Y ;  /* 0x00000000000e7919 */ /* 0x000e620000002600 */
[----:B------:R-:W-:Y:S01]  /*64a0*/  ULDC UR8, c[0x0][0x150] ;  /* 0x0000540000087ab9 */ /* 0x000fe20000000800 */
[----:B------:R-:W-:Y:S01]  /*64b0*/  IMAD.MOV.U32 R4, RZ, RZ, R16 ;  /* 0x000000ffff047224 */ /* 0x000fe200078e0010 */
[----:B------:R-:W-:Y:S01]  /*64c0*/  ISETP.NE.AND.EX P1, PT, RZ, UR5, PT, P1 ;  /* 0x00000005ff007c0c */ /* 0x000fe2000bf25310 */
[----:B------:R-:W-:Y:S01]  /*64d0*/  IMAD.MOV.U32 R5, RZ, RZ, R17 ;  /* 0x000000ffff057224 */ /* 0x000fe200078e0011 */
[----:B0-----:R-:W-:-:S11]  /*64e0*/  I2FP.F32.U32 R19, R13 ;  /* 0x0000000d00137245 */ /* 0x001fd60000201000 */
[----:B------:R-:W-:Y:S05]  /*64f0*/  @!P1 BRA `(.L_x_181) ;  /* 0x0000000000289947 */ /* 0x000fea0003800000 */
[----:B------:R-:W-:Y:S02]  /*6500*/  ULDC UR6, c[0x0][0x634] ;  /* 0x00018d0000067ab9 */ /* 0x000fe40000000800 */
[----:B------:R-:W-:-:S05]  /*6510*/  IADD3 R5, P1, R16, UR6, RZ ;  /* 0x0000000610057c10 */ /* 0x000fca000ff3e0ff */
[----:B------:R-:W-:-:S04]  /*6520*/  IMAD.X R15, RZ, RZ, R17, P1 ;  /* 0x000000ffff0f7224 */ /* 0x000fc800008e0611 */
[----:B------:R-:W-:-:S04]  /*6530*/  IMAD.WIDE.U32 R6, R15, UR4, RZ ;  /* 0x000000040f067c25 */ /* 0x000fc8000f8e00ff */
[----:B------:R-:W-:-:S04]  /*6540*/  IMAD.WIDE.U32 R6, P1, R5, UR5, R6 ;  /* 0x0000000505067c25 */ /* 0x000fc8000f820006 */
[----:B------:R-:W-:-:S04]  /*6550*/  IMAD.WIDE.U32 R4, R5, UR4, RZ ;  /* 0x0000000405047c25 */ /* 0x000fc8000f8e00ff */
[----:B------:R-:W-:Y:S01]  /*6560*/  IMAD.MOV.U32 R4, RZ, RZ, R7 ;  /* 0x000000ffff047224 */ /* 0x000fe200078e0007 */
[----:B------:R-:W-:Y:S01]  /*6570*/  IADD3 RZ, P3, R5, R6, RZ ;  /* 0x0000000605ff7210 */ /* 0x000fe20007f7e0ff */
[----:B------:R-:W-:-:S04]  /*6580*/  IMAD.X R5, RZ, RZ, RZ, P1 ;  /* 0x000000ffff057224 */ /* 0x000fc800008e06ff */
[----:B------:R-:W-:-:S08]  /*6590*/  IMAD.WIDE.U32.X R4, R15, UR5, R4, P3 ;  /* 0x000000050f047c25 */ /* 0x000fd000098e0404 */
.L_x_181:
[--C-:B------:R-:W-:Y:S01]  /*65a0*/  SHF.R.U64 R18, R4, UR7, R5.reuse ;  /* 0x0000000704127c19 */ /* 0x100fe20008001205 */
[----:B------:R-:W-:Y:S01]  /*65b0*/  FMUL R19, R19, UR8 ;  /* 0x0000000813137c20 */ /* 0x000fe20008400000 */
[----:B------:R-:W-:Y:S01]  /*65c0*/  SHF.R.U32.HI R4, RZ, UR7, R5 ;  /* 0x00000007ff047c19 */ /* 0x000fe20008011605 */
[----:B------:R-:W0:Y:S01]  /*65d0*/  LDC R6, c[0x0][0x144] ;  /* 0x00005100ff067b82 */ /* 0x000e220000000800 */
[----:B------:R-:W-:Y:S01]  /*65e0*/  IADD3 R5, P1, RZ, -R18, RZ ;  /* 0x80000012ff057210 */ /* 0x000fe20007f3e0ff */
[----:B------:R-:W-:Y:S01]  /*65f0*/  ULDC UR6, c[0x0][0x154] ;  /* 0x0000550000067ab9 */ /* 0x000fe20000000800 */
[----:B-1----:R-:W-:Y:S01]  /*6600*/  I2FP.F32.U32 R7, R14 ;  /* 0x0000000e00077245 */ /* 0x002fe20000201000 */
[----:B------:R-:W1:Y:S01]  /*6610*/  F2I.U32.TRUNC.NTZ R19, R19 ;  /* 0x0000001300137305 */ /* 0x000e62000020f000 */
[----:B------:R-:W-:Y:S01]  /*6620*/  ULDC.64 UR4, c[0x0][0x620] ;  /* 0x0001880000047ab9 */ /* 0x000fe20000000a00 */
[----:B------:R-:W-:Y:S01]  /*6630*/  IMAD.X R4, RZ, RZ, ~R4, P1 ;  /* 0x000000ffff047224 */ /* 0x000fe200008e0e04 */
[----:B------:R-:W-:Y:S01]  /*6640*/  ISETP.NE.AND P4, PT, R2, 0x1, PT ;  /* 0x000000010200780c */ /* 0x000fe20003f85270 */
[----:B------:R-:W-:Y:S01]  /*6650*/  FMUL R20, R7, UR6 ;  /* 0x0000000607147c20 */ /* 0x000fe20008400000 */
[----:B------:R-:W2:Y:S01]  /*6660*/  LDC R21, c[0x0][0x148] ;  /* 0x00005200ff157b82 */ /* 0x000ea20000000800 */
[----:B------:R-:W-:Y:S01]  /*6670*/  IMAD R4, R4, UR4, RZ ;  /* 0x0000000404047c24 */ /* 0x000fe2000f8e02ff */
[----:B------:R-:W-:-:S02]  /*6680*/  ULDC.64 UR6, c[0x0][0x640] ;  /* 0x0001900000067ab9 */ /* 0x000fc40000000a00 */
[----:B------:R-:W-:Y:S01]  /*6690*/  ISETP.NE.U32.AND P1, PT, RZ, UR6, PT ;  /* 0x00000006ff007c0c */ /* 0x000fe2000bf25070 */
[----:B------:R-:W3:Y:S01]  /*66a0*/  F2I.U32.TRUNC.NTZ R20, R20 ;  /* 0x0000001400147305 */ /* 0x000ee2000020f000 */
[C---:B------:R-:W-:Y:S02]  /*66b0*/  IMAD R7, R5.reuse, UR5, R4 ;  /* 0x0000000505077c24 */ /* 0x040fe4000f8e0204 */
[----:B------:R-:W-:Y:S01]  /*66c0*/  IMAD.WIDE.U32 R4, R5, UR4, R16 ;  /* 0x0000000405047c25 */ /* 0x000fe2000f8e0010 */
[----:B------:R-:W-:Y:S01]  /*66d0*/  ULDC UR4, c[0x0][0x618] ;  /* 0x0001860000047ab9 */ /* 0x000fe20000000800 */
[----:B------:R-:W-:Y:S02]  /*66e0*/  ISETP.NE.AND.EX P1, PT, RZ, UR7, PT, P1 ;  /* 0x00000007ff007c0c */ /* 0x000fe4000bf25310 */
[----:B------:R-:W-:Y:S02]  /*66f0*/  IMAD.IADD R5, R5, 0x1, R7 ;  /* 0x0000000105057824 */ /* 0x000fe400078e0207 */
[----:B-1----:R-:W-:-:S03]  /*6700*/  IMAD.MOV R19, RZ, RZ, -R19 ;  /* 0x000000ffff137224 */ /* 0x002fc600078e0a13 */
[----:B------:R-:W-:Y:S01]  /*6710*/  SHF.R.U64 R15, R4, UR4, R5 ;  /* 0x00000004040f7c19 */ /* 0x000fe20008001205 */
[----:B0-----:R-:W-:Y:S01]  /*6720*/  IMAD R13, R6, R19, R13 ;  /* 0x00000013060d7224 */ /* 0x001fe200078e020d */
[----:B------:R-:W-:Y:S01]  /*6730*/  SHF.R.U32.HI R4, RZ, UR4, R5 ;  /* 0x00000004ff047c19 */ /* 0x000fe20008011605 */
[----:B------:R-:W-:Y:S01]  /*6740*/  ULDC UR4, c[0x0][0x608] ;  /* 0x0001820000047ab9 */ /* 0x000fe20000000800 */
[----:B---3--:R-:W-:Y:S02]  /*6750*/  IMAD.MOV R6, RZ, RZ, -R20 ;  /* 0x000000ffff067224 */ /* 0x008fe400078e0a14 */
[--C-:B------:R-:W-:Y:S02]  /*6760*/  SHF.R.U64 R20, R15, UR4, R4.reuse ;  /* 0x000000040f147c19 */ /* 0x100fe40008001204 */
[----:B------:R-:W-:Y:S01]  /*6770*/  SHF.R.U32.HI R5, RZ, UR4, R4 ;  /* 0x00000004ff057c19 */ /* 0x000fe20008011604 */
[----:B------:R-:W-:Y:S01]  /*6780*/  ULDC UR4, c[0x0][0x658] ;  /* 0x0001960000047ab9 */ /* 0x000fe20000000800 */
[----:B--2---:R-:W-:-:S02]  /*6790*/  @P4 IMAD R13, R21, R6, R14 ;  /* 0x00000006150d4224 */ /* 0x004fc400078e020e */
[--C-:B------:R-:W-:Y:S02]  /*67a0*/  SHF.R.U64 R14, R20, UR4, R5.reuse ;  /* 0x00000004140e7c19 */ /* 0x100fe40008001205 */
[----:B------:R-:W-:-:S03]  /*67b0*/  SHF.R.U32.HI R19, RZ, UR4, R5 ;  /* 0x00000004ff137c19 */ /* 0x000fc60008011605 */
[----:B------:R-:W-:Y:S02]  /*67c0*/  IMAD.MOV.U32 R6, RZ, RZ, R14 ;  /* 0x000000ffff067224 */ /* 0x000fe400078e000e */
[----:B------:R-:W-:Y:S01]  /*67d0*/  IMAD.MOV.U32 R5, RZ, RZ, R19 ;  /* 0x000000ffff057224 */ /* 0x000fe200078e0013 */
[----:B------:R-:W-:Y:S06]  /*67e0*/  @!P1 BRA `(.L_x_182) ;  /* 0x00000000002c9947 */ /* 0x000fec0003800000 */
        /* <DEDUP_REMOVED lines=9> */
[----:B------:R-:W-:-:S04]  /*6880*/  IMAD.WIDE.U32.X R4, R19, UR7, R4, P3 ;  /* 0x0000000713047c25 */ /* 0x000fc800098e0404 */
[----:B------:R-:W-:-:S07]  /*6890*/  IMAD.MOV.U32 R6, RZ, RZ, R4 ;  /* 0x000000ffff067224 */ /* 0x000fce00078e0004 */
.L_x_182:
[----:B------:R-:W-:Y:S01]  /*68a0*/  ULDC UR4, c[0x0][0x648] ;  /* 0x0001920000047ab9 */ /* 0x000fe20000000800 */
[----:B------:R-:W-:Y:S01]  /*68b0*/  LOP3.LUT R4, R20, UR16, RZ, 0xc0, !PT ;  /* 0x0000001014047c12 */ /* 0x000fe2000f8ec0ff */
[----:B------:R-:W-:Y:S01]  /*68c0*/  ULDC UR5, c[0x0][0x610] ;  /* 0x0001840000057ab9 */ /* 0x000fe20000000800 */
[----:B------:R-:W-:Y:S01]  /*68d0*/  SHF.R.U64 R5, R6, UR4, R5 ;  /* 0x0000000406057c19 */ /* 0x000fe20008001205 */
[----:B------:R-:W-:Y:S01]  /*68e0*/  ULDC UR4, c[0x0][0x638] ;  /* 0x00018e0000047ab9 */ /* 0x000fe20000000800 */
[----:B------:R-:W-:-:S03]  /*68f0*/  LOP3.LUT R15, R15, UR15, RZ, 0xc0, !PT ;  /* 0x0000000f0f0f7c12 */ /* 0x000fc6000f8ec0ff */
[----:B------:R-:W-:Y:S02]  /*6900*/  IMAD.MOV R7, RZ, RZ, -R5 ;  /* 0x000000ffff077224 */ /* 0x000fe400078e0a05 */
[----:B------:R-:W-:Y:S02]  /*6910*/  IMAD R4, R5, UR17, R4 ;  /* 0x0000001105047c24 */ /* 0x000fe4000f8e0204 */
[----:B------:R-:W-:Y:S01]  /*6920*/  IMAD R14, R7, UR4, R14 ;  /* 0x00000004070e7c24 */ /* 0x000fe2000f8e020e */
[----:B------:R-:W-:Y:S01]  /*6930*/  ULDC UR4, c[0x0][0x600] ;  /* 0x0001800000047ab9 */ /* 0x000fe20000000800 */
[----:B------:R-:W-:Y:S02]  /*6940*/  IMAD R13, R4, UR5, R13 ;  /* 0x00000005040d7c24 */ /* 0x000fe4000f8e020d */
[----:B------:R-:W-:Y:S02]  /*6950*/  IMAD R14, R14, UR4, R15 ;  /* 0x000000040e0e7c24 */ /* 0x000fe4000f8e020f */
[----:B------:R-:W-:-:S03]  /*6960*/  IMAD.MOV.U32 R4, RZ, RZ, 0x1 ;  /* 0x00000001ff047424 */ /* 0x000fc600078e00ff */
[----:B------:R-:W-:Y:S02]  /*6970*/  SEL R19, R14, R13, !P4 ;  /* 0x0000000d0e137207 */ /* 0x000fe40006000000 */
[----:B------:R-:W-:-:S07]  /*6980*/  SEL R22, R13, R14, !P4 ;  /* 0x0000000e0d167207 */ /* 0x000fce0006000000 */
.L_x_180:
[----:B------:R-:W-:Y:S05]  /*6990*/  BSYNC B1 ;  /* 0x0000000000017941 */ /* 0x000fea0003800000 */
.L_x_179:
[----:B------:R-:W-:-:S13]  /*69a0*/  LOP3.LUT P1, RZ, R4, 0xff, RZ, 0xc0, !PT ;  /* 0x000000ff04ff7812 */ /* 0x000fda000782c0ff */
[----:B------:R-:W-:Y:S05]  /*69b0*/  @P1 BRA `(.L_x_183) ;  /* 0xfffffff400341947 */ /* 0x000fea000383ffff */
[----:B------:R-:W-:Y:S05]  /*69c0*/  BSYNC B0 ;  /* 0x0000000000007941 */ /* 0x000fea0003800000 */
.L_x_171:
[----:B------:R-:W-:-:S03]  /*69d0*/  UMOV UR4, 0xffffffff ;  /* 0xffffffff00047882 */ /* 0x000fc60000000000 */
[----:B------:R-:W-:Y:S05]  /*69e0*/  BRA.DIV UR4, `(.L_x_184) ;  /* 0x00000006046c7947 */ /* 0x000fea000b800000 */
[----:B------:R-:W-:-:S13]  /*69f0*/  ELECT P6, URZ, PT ;  /* 0x00000000003f782f */ /* 0x000fda00038c0000 */
.L_x_201:
[----:B------:R-:W-:Y:S04]  /*6a00*/  BSSY B0, `(.L_x_185) ;  /* 0x0000034000007945 */ /* 0x000fe80003800000 */
[----:B------:R-:W-:Y:S05]  /*6a10*/  @!P6 BRA `(.L_x_186) ;  /* 0x0000000000c8e947 */ /* 0x000fea0003800000 */
[----:B------:R-:W-:-:S04]  /*6a20*/  LOP3.LUT R23, R23, 0x2, RZ, 0xfc, !PT ;  /* 0x0000000217177812 */ /* 0x000fc800078efcff */
[----:B------:R-:W-:-:S13]  /*6a30*/  ISETP.NE.AND P0, PT, R23, 0x3, PT ;  /* 0x000000031700780c */ /* 0x000fda0003f05270 */
[----:B------:R-:W-:Y:S05]  /*6a40*/  @!P0 BRA `(.L_x_187) ;  /* 0x0000000000048947 */ /* 0x000fea0003800000 */
[----:B------:R-:W-:Y:S01]  /*6a50*/  BPT.TRAP 0x1 ;  /* 0x000000040000795c */ /* 0x000fe20000300000 */
.L_x_187:
[----:B------:R-:W0:Y:S01]  /*6a60*/  S2R R5, SR_CgaCtaId ;  /* 0x0000000000057919 */ /* 0x000e220000008800 */
[----:B------:R-:W-:Y:S02]  /*6a70*/  MOV R0, 0x400 ;  /* 0x0000040000007802 */ /* 0x000fe40000000f00 */
[----:B------:R-:W-:Y:S02]  /*6a80*/  SHF.L.U32 R2, R3, 0x1f, RZ ;  /* 0x0000001f03027819 */ /* 0x000fe400000006ff */
[----:B0-----:R-:W-:-:S05]  /*6a90*/  LEA R5, R5, R0, 0x18 ;  /* 0x0000000005057211 */ /* 0x001fca00078ec0ff */
[----:B------:R-:W-:-:S04]  /*6aa0*/  VIADD R5, R5, 0x28 ;  /* 0x0000002805057836 */ /* 0x000fc80000000000 */
[C---:B------:R-:W-:Y:S02]  /*6ab0*/  IMAD R7, R8.reuse, 0x8, R5 ;  /* 0x0000000808077824 */ /* 0x040fe400078e0205 */
[----:B------:R-:W-:Y:S02]  /*6ac0*/  VIADD R8, R8, 0x1 ;  /* 0x0000000108087836 */ /* 0x000fe40000000000 */
[----:B------:R-:W0:Y:S03]  /*6ad0*/  SYNCS.PHASECHK.TRANS64.TRYWAIT P0, [R7+URZ], R2 ;  /* 0x00000002070075a7 */ /* 0x000e26000800017f */
[----:B------:R-:W-:-:S04]  /*6ae0*/  ISETP.NE.AND P1, PT, R8, 0x5, PT ;  /* 0x000000050800780c */ /* 0x000fc80003f25270 */
[----:B------:R-:W-:Y:S02]  /*6af0*/  SEL R0, RZ, 0x1, P1 ;  /* 0x00000001ff007807 */ /* 0x000fe40000800000 */
[----:B------:R-:W-:Y:S02]  /*6b00*/  SEL R8, R8, RZ, P1 ;  /* 0x000000ff08087207 */ /* 0x000fe40000800000 */
[----:B------:R-:W-:-:S03]  /*6b10*/  LOP3.LUT R9, R3, R0, RZ, 0x3c, !PT ;  /* 0x0000000003097212 */ /* 0x000fc600078e3cff */
[----:B------:R-:W-:Y:S01]  /*6b20*/  IMAD R6, R8, 0x8, R5 ;  /* 0x0000000808067824 */ /* 0x000fe200078e0205 */
[----:B------:R-:W-:Y:S01]  /*6b30*/  SHF.L.U32 R3, R9, 0x1f, RZ ;  /* 0x0000001f09037819 */ /* 0x000fe200000006ff */
[----:B0-----:R-:W-:Y:S06]  /*6b40*/  @!P0 BRA `(.L_x_188) ;  /* 0x0000000400348947 */ /* 0x001fec0003800000 */
.L_x_202:
[----:B------:R-:W1:Y:S01]  /*6b50*/  SYNCS.PHASECHK.TRANS64.TRYWAIT P0, [R6+URZ], R3 ;  /* 0x00000003060075a7 */ /* 0x000e62000800017f */
[----:B------:R-:W-:-:S05]  /*6b60*/  VIADD R0, R8, 0x1 ;  /* 0x0000000108007836 */ /* 0x000fca0000000000 */
[----:B------:R-:W-:-:S04]  /*6b70*/  ISETP.NE.AND P1, PT, R0, 0x5, PT ;  /* 0x000000050000780c */ /* 0x000fc80003f25270 */
[----:B0-----:R-:W-:Y:S02]  /*6b80*/  SEL R2, RZ, 0x1, P1 ;  /* 0x00000001ff027807 */ /* 0x001fe40000800000 */
[----:B------:R-:W-:Y:S02]  /*6b90*/  SEL R0, R0, RZ, P1 ;  /* 0x000000ff00007207 */ /* 0x000fe40000800000 */
[----:B------:R-:W-:-:S03]  /*6ba0*/  LOP3.LUT R9, R9, R2, RZ, 0x3c, !PT ;  /* 0x0000000209097212 */ /* 0x000fc600078e3cff */
[----:B------:R-:W-:Y:S01]  /*6bb0*/  IMAD R7, R0, 0x8, R5 ;  /* 0x0000000800077824 */ /* 0x000fe200078e0205 */
[----:B------:R-:W-:Y:S01]  /*6bc0*/  SHF.L.U32 R4, R9, 0x1f, RZ ;  /* 0x0000001f09047819 */ /* 0x000fe200000006ff */
[----:B-1----:R-:W-:Y:S06]  /*6bd0*/  @!P0 BRA `(.L_x_189) ;  /* 0x0000000400248947 */ /* 0x002fec0003800000 */
.L_x_203:
[----:B------:R-:W1:Y:S01]  /*6be0*/  SYNCS.PHASECHK.TRANS64.TRYWAIT P0, [R7+URZ], R4 ;  /* 0x00000004070075a7 */ /* 0x000e62000800017f */
[----:B------:R-:W-:-:S05]  /*6bf0*/  VIADD R0, R0, 0x1 ;  /* 0x0000000100007836 */ /* 0x000fca0000000000 */
[----:B------:R-:W-:-:S04]  /*6c00*/  ISETP.NE.AND P1, PT, R0, 0x5, PT ;  /* 0x000000050000780c */ /* 0x000fc80003f25270 */
[----:B------:R-:W-:Y:S02]  /*6c10*/  SEL R2, RZ, 0x1, P1 ;  /* 0x00000001ff027807 */ /* 0x000fe40000800000 */
[----:B------:R-:W-:Y:S02]  /*6c20*/  SEL R0, R0, RZ, P1 ;  /* 0x000000ff00007207 */ /* 0x000fe40000800000 */
[----:B------:R-:W-:-:S03]  /*6c30*/  LOP3.LUT R9, R9, R2, RZ, 0x3c, !PT ;  /* 0x0000000209097212 */ /* 0x000fc600078e3cff */
[----:B0-----:R-:W-:Y:S01]  /*6c40*/  IMAD R6, R0, 0x8, R5 ;  /* 0x0000000800067824 */ /* 0x001fe200078e0205 */
[----:B------:R-:W-:Y:S01]  /*6c50*/  SHF.L.U32 R3, R9, 0x1f, RZ ;  /* 0x0000001f09037819 */ /* 0x000fe200000006ff */
[----:B-1----:R-:W-:Y:S06]  /*6c60*/  @!P0 BRA `(.L_x_190) ;  /* 0x0000000400148947 */ /* 0x002fec0003800000 */
.L_x_204:
[----:B------:R-:W1:Y:S01]  /*6c70*/  SYNCS.PHASECHK.TRANS64.TRYWAIT P0, [R6+URZ], R3 ;  /* 0x00000003060075a7 */ /* 0x000e62000800017f */
[----:B------:R-:W-:-:S05]  /*6c80*/  VIADD R0, R0, 0x1 ;  /* 0x0000000100007836 */ /* 0x000fca0000000000 */
[----:B------:R-:W-:-:S04]  /*6c90*/  ISETP.NE.AND P1, PT, R0, 0x5, PT ;  /* 0x000000050000780c */ /* 0x000fc80003f25270 */
[----:B------:R-:W-:Y:S02]  /*6ca0*/  SEL R2, RZ, 0x1, P1 ;  /* 0x00000001ff027807 */ /* 0x000fe40000800000 */
[----:B------:R-:W-:Y:S02]  /*6cb0*/  SEL R0, R0, RZ, P1 ;  /* 0x000000ff00007207 */ /* 0x000fe40000800000 */
[----:B------:R-:W-:Y:S01]  /*6cc0*/  LOP3.LUT R2, R9, R2, RZ, 0x3c, !PT ;  /* 0x0000000209027212 */ /* 0x000fe200078e3cff */
[----:B-1----:R-:W-:Y:S06]  /*6cd0*/  @!P0 BRA `(.L_x_191) ;  /* 0x00000004000c8947 */ /* 0x002fec0003800000 */
.L_x_205:
[----:B------:R-:W-:Y:S01]  /*6ce0*/  IMAD R5, R0, 0x8, R5 ;  /* 0x0000000800057824 */ /* 0x000fe200078e0205 */
[----:B------:R-:W-:-:S07]  /*6cf0*/  SHF.L.U32 R0, R2, 0x1f, RZ ;  /* 0x0000001f02007819 */ /* 0x000fce00000006ff */
.L_x_192:
[----:B--2---:R2:W3:Y:S02]  /*6d00*/  SYNCS.PHASECHK.TRANS64.TRYWAIT P0, [R5+URZ], R0 ;  /* 0x00000000050075a7 */ /* 0x0044e4000800017f */
[----:B---3--:R-:W-:Y:S05]  /*6d10*/  @!P0 NANOSLEEP.SYNCS 0x989680 ;  /* 0x009896800000895d */ /* 0x008fea0003900000 */
[----:B------:R-:W3:Y:S02]  /*6d20*/  @!P0 SYNCS.PHASECHK.TRANS64 P0, [R5+URZ], R0 ;  /* 0x00000000050085a7 */ /* 0x000ee4000800007f */
[----:B---3--:R-:W-:Y:S05]  /*6d30*/  @!P0 BRA `(.L_x_192) ;  /* 0xfffffffc00f08947 */ /* 0x008fea000383ffff */
.L_x_186:
[----:B------:R-:W-:Y:S05]  /*6d40*/  BSYNC B0 ;  /* 0x0000000000007941 */ /* 0x000fea0003800000 */
.L_x_185:
[----:B------:R-:W-:Y:S05]  /*6d50*/  EXIT ;  /* 0x000000000000794d */ /* 0x000fea0003800000 */
.L_x_19:
[----:B0-----:R-:W-:-:S04]  /*6d60*/  IMAD.U32 R3, RZ, RZ, UR43 ;  /* 0x0000002bff037e24 */ /* 0x001fc8000f8e00ff */
[----:B------:R0:W1:Y:S03]  /*6d70*/  SYNCS.PHASECHK.TRANS64.TRYWAIT P0, [R3+URZ+-0x8], R0 ;  /* 0xfffff800030075a7 */ /* 0x000066000800017f */
[----:B-1----:R-:W-:Y:S05]  /*6d80*/  @!P0 NANOSLEEP.SYNCS 0x989680 ;  /* 0x009896800000895d */ /* 0x002fea0003900000 */
[----:B------:R-:W1:Y:S02]  /*6d90*/  @!P0 SYNCS.PHASECHK.TRANS64 P0, [R3+URZ+-0x8], R0 ;  /* 0xfffff800030085a7 */ /* 0x000e64000800007f */
[----:B-1----:R-:W-:Y:S05]  /*6da0*/  @!P0 BRA `(.L_x_19) ;  /* 0xfffffffc00ec8947 */ /* 0x002fea000383ffff */
[----:B------:R-:W-:Y:S05]  /*6db0*/  BRA `(.L_x_193) ;  /* 0xffffffa800707947 */ /* 0x000fea000383ffff */
.L_x_24:
[----:B-1----:R1:W2:Y:S02]  /*6dc0*/  SYNCS.PHASECHK.TRANS64.TRYWAIT P1, [R3+URZ], R0 ;  /* 0x00000000030075a7 */ /* 0x0022a4000802017f */
[----:B--2---:R-:W-:Y:S05]  /*6dd0*/  @!P1 NANOSLEEP.SYNCS 0x989680 ;  /* 0x009896800000995d */ /* 0x004fea0003900000 */
[----:B------:R-:W2:Y:S02]  /*6de0*/  @!P1 SYNCS.PHASECHK.TRANS64 P1, [R3+URZ], R0 ;  /* 0x00000000030095a7 */ /* 0x000ea4000802007f */
[----:B--2---:R-:W-:Y:S05]  /*6df0*/  @!P1 BRA `(.L_x_24) ;  /* 0xfffffffc00f09947 */ /* 0x004fea000383ffff */
[----:B------:R-:W-:Y:S05]  /*6e00*/  BRA `(.L_x_23) ;  /* 0xffffffa800e87947 */ /* 0x000fea000383ffff */
.L_x_29:
[----:B-1----:R-:W-:-:S04]  /*6e10*/  IMAD.U32 R5, RZ, RZ, UR4 ;  /* 0x00000004ff057e24 */ /* 0x002fc8000f8e00ff */
[----:B------:R1:W2:Y:S03]  /*6e20*/  SYNCS.PHASECHK.TRANS64.TRYWAIT P1, [R5+URZ], R4 ;  /* 0x00000004050075a7 */ /* 0x0002a6000802017f */
[----:B--2---:R-:W-:Y:S05]  /*6e30*/  @!P1 NANOSLEEP.SYNCS 0x989680 ;  /* 0x009896800000995d */ /* 0x004fea0003900000 */
[----:B------:R-:W2:Y:S02]  /*6e40*/  @!P1 SYNCS.PHASECHK.TRANS64 P1, [R5+URZ], R4 ;  /* 0x00000004050095a7 */ /* 0x000ea4000802007f */
[----:B--2---:R-:W-:Y:S05]  /*6e50*/  @!P1 BRA `(.L_x_29) ;  /* 0xfffffffc00ec9947 */ /* 0x004fea000383ffff */
[----:B------:R-:W-:Y:S05]  /*6e60*/  BRA `(.L_x_28) ;  /* 0xffffffac00b87947 */ /* 0x000fea000383ffff */
.L_x_35:
[----:B0-----:R-:W-:-:S04]  /*6e70*/  IMAD.U32 R4, RZ, RZ, UR43 ;  /* 0x0000002bff047e24 */ /* 0x001fc8000f8e00ff */
[----:B------:R0:W1:Y:S03]  /*6e80*/  SYNCS.PHASECHK.TRANS64.TRYWAIT P0, [R4+URZ+0x8], R3 ;  /* 0x00000803040075a7 */ /* 0x000066000800017f */
[----:B-1----:R-:W-:Y:S05]  /*6e90*/  @!P0 NANOSLEEP.SYNCS 0x989680 ;  /* 0x009896800000895d */ /* 0x002fea0003900000 */
[----:B------:R-:W1:Y:S02]  /*6ea0*/  @!P0 SYNCS.PHASECHK.TRANS64 P0, [R4+URZ+0x8], R3 ;  /* 0x00000803040085a7 */ /* 0x000e64000800007f */
[----:B-1----:R-:W-:Y:S05]  /*6eb0*/  @!P0 BRA `(.L_x_35) ;  /* 0xfffffffc00ec8947 */ /* 0x002fea000383ffff */
[----:B------:R-:W-:Y:S05]  /*6ec0*/  BRA `(.L_x_194) ;  /* 0xffffffb000f87947 */ /* 0x000fea000383ffff */
.L_x_172:
[----:B------:R-:W-:Y:S01]  /*6ed0*/  BSSY B1, `(.L_x_195) ;  /* 0x0000006000017945 */ /* 0x000fe20003800000 */
[----:B------:R-:W-:-:S07]  /*6ee0*/  IMAD.MOV.U32 R15, RZ, RZ, -0x1 ;  /* 0xffffffffff0f7424 */ /* 0x000fce00078e00ff */
[----:B-----5:R-:W-:Y:S05]  /*6ef0*/  WARPSYNC.COLLECTIVE R15, `(.L_x_196) ;  /* 0x000000000f0c7348 */ /* 0x020fea0003c00000 */
[----:B------:R-:W-:Y:S02]  /*6f00*/  ELECT P6, UR62, PT ;  /* 0x00000000003e782f */ /* 0x000fe400038c0000 */
[----:B------:R-:W-:Y:S01]  /*6f10*/  MOV R14, UR62 ;  /* 0x0000003e000e7c02 */ /* 0x000fe20008000f00 */
[----:B-----5:R-:W-:Y:S10]  /*6f20*/  ENDCOLLECTIVE ;  /* 0x000000000000791b */ /* 0x020ff40003800000 */
.L_x_196:
[----:B------:R-:W-:Y:S05]  /*6f30*/  BSYNC B1 ;  /* 0x0000000000017941 */ /* 0x000fea0003800000 */
.L_x_195:
[----:B------:R-:W-:Y:S05]  /*6f40*/  BRA `(.L_x_197) ;  /* 0xffffffec00dc7947 */ /* 0x000fea000383ffff */
.L_x_175:
[----:B0-----:R0:W1:Y:S02]  /*6f50*/  SYNCS.PHASECHK.TRANS64.TRYWAIT P1, [R14+URZ+0x28], R5 ;  /* 0x000028050e0075a7 */ /* 0x001064000802017f */
[----:B-1----:R-:W-:Y:S05]  /*6f60*/  @!P1 NANOSLEEP.SYNCS 0x989680 ;  /* 0x009896800000995d */ /* 0x002fea0003900000 */
[----:B------:R-:W1:Y:S02]  /*6f70*/  @!P1 SYNCS.PHASECHK.TRANS64 P1, [R14+URZ+0x28], R5 ;  /* 0x000028050e0095a7 */ /* 0x000e64000802007f */
[----:B-1----:R-:W-:Y:S05]  /*6f80*/  @!P1 BRA `(.L_x_175) ;  /* 0xfffffffc00f09947 */ /* 0x002fea000383ffff */
[----:B------:R-:W-:Y:S05]  /*6f90*/  BRA `(.L_x_198) ;  /* 0xfffffff000107947 */ /* 0x000fea000383ffff */
.L_x_184:
[----:B------:R-:W-:Y:S01]  /*6fa0*/  BSSY B0, `(.L_x_199) ;  /* 0x0000006000007945 */ /* 0x000fe20003800000 */
[----:B------:R-:W-:-:S07]  /*6fb0*/  IMAD.MOV.U32 R15, RZ, RZ, -0x1 ;  /* 0xffffffffff0f7424 */ /* 0x000fce00078e00ff */
[----:B-----5:R-:W-:Y:S05]  /*6fc0*/  WARPSYNC.COLLECTIVE R15, `(.L_x_200) ;  /* 0x000000000f0c7348 */ /* 0x020fea0003c00000 */
[----:B------:R-:W-:Y:S02]  /*6fd0*/  ELECT P6, UR62, PT ;  /* 0x00000000003e782f */ /* 0x000fe400038c0000 */
[----:B------:R-:W-:Y:S01]  /*6fe0*/  MOV R14, UR62 ;  /* 0x0000003e000e7c02 */ /* 0x000fe20008000f00 */
[----:B-----5:R-:W-:Y:S10]  /*6ff0*/  ENDCOLLECTIVE ;  /* 0x000000000000791b */ /* 0x020ff40003800000 */
.L_x_200:
[----:B------:R-:W-:Y:S05]  /*7000*/  BSYNC B0 ;  /* 0x0000000000007941 */ /* 0x000fea0003800000 */
.L_x_199:
[----:B------:R-:W-:Y:S05]  /*7010*/  BRA `(.L_x_201) ;  /* 0xfffffff800787947 */ /* 0x000fea000383ffff */
.L_x_188:
[----:B0-----:R0:W1:Y:S02]  /*7020*/  SYNCS.PHASECHK.TRANS64.TRYWAIT P0, [R7+URZ], R2 ;  /* 0x00000002070075a7 */ /* 0x001064000800017f */
[----:B-1----:R-:W-:Y:S05]  /*7030*/  @!P0 NANOSLEEP.SYNCS 0x989680 ;  /* 0x009896800000895d */ /* 0x002fea0003900000 */
[----:B------:R-:W1:Y:S02]  /*7040*/  @!P0 SYNCS.PHASECHK.TRANS64 P0, [R7+URZ], R2 ;  /* 0x00000002070085a7 */ /* 0x000e64000800007f */
[----:B-1----:R-:W-:Y:S05]  /*7050*/  @!P0 BRA `(.L_x_188) ;  /* 0xfffffffc00f08947 */ /* 0x002fea000383ffff */
[----:B------:R-:W-:Y:S05]  /*7060*/  BRA `(.L_x_202) ;  /* 0xfffffff800b87947 */ /* 0x000fea000383ffff */
.L_x_189:
[----:B0-----:R0:W1:Y:S02]  /*7070*/  SYNCS.PHASECHK.TRANS64.TRYWAIT P0, [R6+URZ], R3 ;  /* 0x00000003060075a7 */ /* 0x001064000800017f */
[----:B-1----:R-:W-:Y:S05]  /*7080*/  @!P0 NANOSLEEP.SYNCS 0x989680 ;  /* 0x009896800000895d */ /* 0x002fea0003900000 */
[----:B------:R-:W1:Y:S02]  /*7090*/  @!P0 SYNCS.PHASECHK.TRANS64 P0, [R6+URZ], R3 ;  /* 0x00000003060085a7 */ /* 0x000e64000800007f */
[----:B-1----:R-:W-:Y:S05]  /*70a0*/  @!P0 BRA `(.L_x_189) ;  /* 0xfffffffc00f08947 */ /* 0x002fea000383ffff */
[----:B------:R-:W-:Y:S05]  /*70b0*/  BRA `(.L_x_203) ;  /* 0xfffffff800c87947 */ /* 0x000fea000383ffff */
.L_x_190:
[----:B0-----:R0:W1:Y:S02]  /*70c0*/  SYNCS.PHASECHK.TRANS64.TRYWAIT P0, [R7+URZ], R4 ;  /* 0x00000004070075a7 */ /* 0x001064000800017f */
[----:B-1----:R-:W-:Y:S05]  /*70d0*/  @!P0 NANOSLEEP.SYNCS 0x989680 ;  /* 0x009896800000895d */ /* 0x002fea0003900000 */
[----:B------:R-:W1:Y:S02]  /*70e0*/  @!P0 SYNCS.PHASECHK.TRANS64 P0, [R7+URZ], R4 ;  /* 0x00000004070085a7 */ /* 0x000e64000800007f */
[----:B-1----:R-:W-:Y:S05]  /*70f0*/  @!P0 BRA `(.L_x_190) ;  /* 0xfffffffc00f08947 */ /* 0x002fea000383ffff */
[----:B------:R-:W-:Y:S05]  /*7100*/  BRA `(.L_x_204) ;  /* 0xfffffff800d87947 */ /* 0x000fea000383ffff */
.L_x_191:
[----:B-1----:R1:W2:Y:S02]  /*7110*/  SYNCS.PHASECHK.TRANS64.TRYWAIT P0, [R6+URZ], R3 ;  /* 0x00000003060075a7 */ /* 0x0022a4000800017f */
[----:B--2---:R-:W-:Y:S05]  /*7120*/  @!P0 NANOSLEEP.SYNCS 0x989680 ;  /* 0x009896800000895d */ /* 0x004fea0003900000 */
[----:B------:R-:W2:Y:S02]  /*7130*/  @!P0 SYNCS.PHASECHK.TRANS64 P0, [R6+URZ], R3 ;  /* 0x00000003060085a7 */ /* 0x000ea4000800007f */
[----:B--2---:R-:W-:Y:S05]  /*7140*/  @!P0 BRA `(.L_x_191) ;  /* 0xfffffffc00f08947 */ /* 0x004fea000383ffff */
[----:B------:R-:W-:Y:S05]  /*7150*/  BRA `(.L_x_205) ;  /* 0xfffffff800e07947 */ /* 0x000fea000383ffff */
.L_x_206:
[----:B------:R-:W-:-:S00]  /*7160*/  BRA `(.L_x_206) ;  /* 0xfffffffc00fc7947 */ /* 0x000fc0000383ffff */
[----:B------:R-:W-:-:S00]  /*7170*/  NOP ;  /* 0x0000000000007918 */ /* 0x000fc00000000000 */
        /* <DEDUP_REMOVED lines=8> */
.L_x_207:


//--------------------- .nv.global.init           --------------------------
	.section	.nv.global.init,"aw",@progbits
.nv.global.init:
	.type		$str$22,@object
	.size		$str$22,($str$23 - $str$22)
$str$22:
        /*0000*/ 	.byte	0x6b, 0x5f, 0x74, 0x69, 0x6c, 0x65, 0x5f, 0x63, 0x6f, 0x75, 0x6e, 0x74, 0x20, 0x3e, 0x3d, 0x20
        /*0010*/ 	.byte	0x31, 0x00
	.type		$str$23,@object
	.size		$str$23,(__unnamed_1 - $str$23)
$str$23:
        /*0012*/ 	.byte	0x2f, 0x74, 0x6d, 0x70, 0x2f, 0x63, 0x75, 0x74, 0x6c, 0x61, 0x73, 0x73, 0x5f, 0x73, 0x77, 0x65
        /*0022*/ 	.byte	0x65, 0x70, 0x5f, 0x73, 0x72, 0x63, 0x2f, 0x69, 0x6e, 0x63, 0x6c, 0x75, 0x64, 0x65, 0x2f, 0x63
        /*0032*/ 	.byte	0x75, 0x74, 0x6c, 0x61, 0x73, 0x73, 0x2f, 0x67, 0x65, 0x6d, 0x6d, 0x2f, 0x63, 0x6f, 0x6c, 0x6c
        /*0042*/ 	.byte	0x65, 0x63, 0x74, 0x69, 0x76, 0x65, 0x2f, 0x73, 0x6d, 0x39, 0x30, 0x5f, 0x6d, 0x6d, 0x61, 0x5f
        /*0052*/ 	.byte	0x74, 0x6d, 0x61, 0x5f, 0x67, 0x6d, 0x6d, 0x61, 0x5f, 0x73, 0x73, 0x5f, 0x77, 0x61, 0x72, 0x70
        /*0062*/ 	.byte	0x73, 0x70, 0x65, 0x63, 0x69, 0x61, 0x6c, 0x69, 0x7a, 0x65, 0x64, 0x2e, 0x68, 0x70, 0x70, 0x00
	.type		__unnamed_1,@object
	.size		__unnamed_1,(.L_0 - __unnamed_1)
__unnamed_1:
        /*0072*/ 	.byte	0x76, 0x6f, 0x69, 0x64, 0x20, 0x63, 0x75, 0x74, 0x6c, 0x61, 0x73, 0x73, 0x3a, 0x3a, 0x67, 0x65
        /* <DEDUP_REMOVED lines=172> */
        /*0b42*/ 	.byte	0x69, 0x64, 0x65, 0x6e, 0x74, 0x69, 0x74, 0x79, 0x5d, 0x00
.L_0:


//--------------------- .nv.shared._ZN7cutlass13device_kernelINS_4gemm6kernel13GemmUniversalIN4cute5tupleIJiiiiEEENS1_10collective13CollectiveMmaINS1_34MainloopSm90TmaGmmaWarpSpecializedILi5ENS5_IJNS4_1CILi2EEENSA_ILi1EEESC_EEENS1_32KernelTmaWarpSpecializedPingpongEEENS5_IJNSA_ILi64EEENSA_ILi128EEESH_EEEaNS5_IJlSC_lEEEaSJ_NS4_8TiledMMAINS4_8MMA_AtomIJNS4_4SM904GMMA27MMA_64x128x32_S32S8S8_SS_TNEEEENS4_6LayoutINS5_IJSC_SC_SC_EEENS5_IJNSA_ILi0EEESS_SS_EEEEENS5_IJNS4_10UnderscoreESV_SV_EEEEENS4_13SM90_TMA_LOADENS4_14ComposedLayoutINS4_7SwizzleILi3ELi4ELi3EEENS4_18smem_ptr_flag_bitsILi8EEENSQ_INS5_IJNSA_ILi8EEESH_EEENS5_IJSH_SC_EEEEEEEvNS4_8identityENS4_23SM90_TMA_LOAD_MULTICASTES18_vS19_EENS_8epilogue10collective6detail29Sm90TmaWarpSpecializedAdapterINS1D_15DefaultEpilogueIaSJ_SJ_NS1C_6thread17LinearCombinationIaLi1EiiLNS1H_9ScaleType4KindE0ELNS_15FloatRoundStyleE2EaEENS1_15EpilogueDefaultEEEEEvvEEEEvNT_6ParamsE --------------------------
	.section	.nv.shared._ZN7cutlass13device_kernelINS_4gemm6kernel13GemmUniversalIN4cute5tupleIJiiiiEEENS1_10collective13CollectiveMmaINS1_34MainloopSm90TmaGmmaWarpSpecializedILi5ENS5_IJNS4_1CILi2EEENSA_ILi1EEESC_EEENS1_32KernelTmaWarpSpecializedPingpongEEENS5_IJNSA_ILi64EEENSA_ILi128EEESH_EEEaNS5_IJlSC_lEEEaSJ_NS4_8TiledMMAINS4_8MMA_AtomIJNS4_4SM904GMMA27MMA_64x128x32_S32S8S8_SS_TNEEEENS4_6LayoutINS5_IJSC_SC_SC_EEENS5_IJNSA_ILi0EEESS_SS_EEEEENS5_IJNS4_10UnderscoreESV_SV_EEEEENS4_13SM90_TMA_LOADENS4_14ComposedLayoutINS4_7SwizzleILi3ELi4ELi3EEENS4_18smem_ptr_flag_bitsILi8EEENSQ_INS5_IJNSA_ILi8EEESH_EEENS5_IJSH_SC_EEEEEEEvNS4_8identityENS4_23SM90_TMA_LOAD_MULTICASTES18_vS19_EENS_8epilogue10collective6detail29Sm90TmaWarpSpecializedAdapterINS1D_15DefaultEpilogueIaSJ_SJ_NS1C_6thread17LinearCombinationIaLi1EiiLNS1H_9ScaleType4KindE0ELNS_15FloatRoundStyleE2EaEENS1_15EpilogueDefaultEEEEEvvEEEEvNT_6ParamsE,"aw",@nobits
	.sectionflags	@""
	.align	16
	.zero		1024


//--------------------- .nv.shared.reserved.0     --------------------------
	.section	.nv.shared.reserved.0,"aw",@nobits
	.weak		__nv_reservedSMEM_offset_0_alias
	.size		__nv_reservedSMEM_offset_0_alias, 0, 0
	.other		__nv_reservedSMEM_offset_0_alias,@"STO_CUDA_RESERVED_SHARED STV_DEFAULT"
__nv_reservedSMEM_offset_0_alias:
	.zero		0


//--------------------- .nv.global                --------------------------
	.section	.nv.global,"aw",@nobits
.nv.global:
	.type		_ZN39_INTERNAL_b614cfa6_4_k_cu_1acd2ce8_57014cute1_E,@object
	.size		_ZN39_INTERNAL_b614cfa6_4_k_cu_1acd2ce8_57014cute1_E,(_ZN39_INTERNAL_b614cfa6_4_k_cu_1acd2ce8_57014cuda3std3__45__cpo6cbeginE - _ZN39_INTERNAL_b614cfa6_4_k_cu_1acd2ce8_57014cute1_E)
_ZN39_INTERNAL_b614cfa6_4_k_cu_1acd2ce8_57014cute1_E:
	.zero		1
	.type		_ZN39_INTERNAL_b614cfa6_4_k_cu_1acd2ce8_57014cuda3std3__45__cpo6cbeginE,@object
	.size		_ZN39_INTERNAL_b614cfa6_4_k_cu_1acd2ce8_57014cuda3std3__45__cpo6cbeginE,(_ZN39_INTERNAL_b614cfa6_4_k_cu_1acd2ce8_57014cuda3std3__48in_placeE - _ZN39_INTERNAL_b614cfa6_4_k_cu_1acd2ce8_57014cuda3std3__45__cpo6cbeginE)
_ZN39_INTERNAL_b614cfa6_4_k_cu_1acd2ce8_57014cuda3std3__45__cpo6cbeginE:
	.zero		1
	.type		_ZN39_INTERNAL_b614cfa6_4_k_cu_1acd2ce8_57014cuda3std3__48in_placeE,@object
	.size		_ZN39_INTERNAL_b614cfa6_4_k_cu_1acd2ce8_57014cuda3std3__48in_placeE,(_ZN39_INTERNAL_b614cfa6_4_k_cu_1acd2ce8_57014cuda3std6ranges3__45__cpo9iter_moveE - _ZN39_INTERNAL_b614cfa6_4_k_cu_1acd2ce8_57014cuda3std3__48in_placeE)
_ZN39_INTERNAL_b614cfa6_4_k_cu_1acd2ce8_57014cuda3std3__48in_placeE:
	.zero		1
	.type		_ZN39_INTERNAL_b614cfa6_4_k_cu_1acd2ce8_57014cuda3std6ranges3__45__cpo9iter_moveE,@object
	.size		_ZN39_INTERNAL_b614cfa6_4_k_cu_1acd2ce8_57014cuda3std6ranges3__45__cpo9iter_moveE,(_ZN39_INTERNAL_b614cfa6_4_k_cu_1acd2ce8_57014cuda3std3__45__cpo5beginE - _ZN39_INTERNAL_b614cfa6_4_k_cu_1acd2ce8_57014cuda3std6ranges3__45__cpo9iter_moveE)
_ZN39_INTERNAL_b614cfa6_4_k_cu_1acd2ce8_57014cuda3std6ranges3__45__cpo9iter_moveE:
	.zero		1
	.type		_ZN39_INTERNAL_b614cfa6_4_k_cu_1acd2ce8_57014cuda3std3__45__cpo5beginE,@object
	.size		_ZN39_INTERNAL_b614cfa6_4_k_cu_1acd2ce8_57014cuda3std3__45__cpo5beginE,(_ZN39_INTERNAL_b614cfa6_4_k_cu_1acd2ce8_57014cuda3std3__441_GLOBAL__N__b614cfa6_4_k_cu_1acd2ce8_57016ignoreE - _ZN39_INTERNAL_b614cfa6_4_k_cu_1acd2ce8_57014cuda3std3__45__cpo5beginE)
_ZN39_INTERNAL_b614cfa6_4_k_cu_1acd2ce8_57014cuda3std3__45__cpo5beginE:
	.zero		1
	.type		_ZN39_INTERNAL_b614cfa6_4_k_cu_1acd2ce8_57014cuda3std3__441_GLOBAL__N__b614cfa6_4_k_cu_1acd2ce8_57016ignoreE,@object
	.size		_ZN39_INTERNAL_b614cfa6_4_k_cu_1acd2ce8_57014cuda3std3__441_GLOBAL__N__b614cfa6_4_k_cu_1acd2ce8_57016ignoreE,(_ZN39_INTERNAL_b614cfa6_4_k_cu_1acd2ce8_57014cute7productE - _ZN39_INTERNAL_b614cfa6_4_k_cu_1acd2ce8_57014cuda3std3__441_GLOBAL__N__b614cfa6_4_k_cu_1acd2ce8_57016ignoreE)
_ZN39_INTERNAL_b614cfa6_4_k_cu_1acd2ce8_57014cuda3std3__441_GLOBAL__N__b614cfa6_4_k_cu_1acd2ce8_57016ignoreE:
	.zero		1
	.type		_ZN39_INTERNAL_b614cfa6_4_k_cu_1acd2ce8_57014cute7productE,@object
	.size		_ZN39_INTERNAL_b614cfa6_4_k_cu_1acd2ce8_57014cute7productE,(_ZN39_INTERNAL_b614cfa6_4_k_cu_1acd2ce8_57014cuda3std3__45__cpo3endE - _ZN39_INTERNAL_b614cfa6_4_k_cu_1acd2ce8_57014cute7productE)
_ZN39_INTERNAL_b614cfa6_4_k_cu_1acd2ce8_57014cute7productE:
	.zero		1
	.type		_ZN39_INTERNAL_b614cfa6_4_k_cu_1acd2ce8_57014cuda3std3__45__cpo3endE,@object
	.size		_ZN39_INTERNAL_b614cfa6_4_k_cu_1acd2ce8_57014cuda3std3__45__cpo3endE,(_ZN39_INTERNAL_b614cfa6_4_k_cu_1acd2ce8_57014cuda3std3__419piecewise_constructE - _ZN39_INTERNAL_b614cfa6_4_k_cu_1acd2ce8_57014cuda3std3__45__cpo3endE)
_ZN39_INTERNAL_b614cfa6_4_k_cu_1acd2ce8_57014cuda3std3__45__cpo3endE:
	.zero		1
	.type		_ZN39_INTERNAL_b614cfa6_4_k_cu_1acd2ce8_57014cuda3std3__419piecewise_constructE,@object
	.size		_ZN39_INTERNAL_b614cfa6_4_k_cu_1acd2ce8_57014cuda3std3__419piecewise_constructE,(_ZN39_INTERNAL_b614cfa6_4_k_cu_1acd2ce8_57014cuda3std3__45__cpo4cendE - _ZN39_INTERNAL_b614cfa6_4_k_cu_1acd2ce8_57014cuda3std3__419piecewise_constructE)
_ZN39_INTERNAL_b614cfa6_4_k_cu_1acd2ce8_57014cuda3std3__419piecewise_constructE:
	.zero		1
	.type		_ZN39_INTERNAL_b614cfa6_4_k_cu_1acd2ce8_57014cuda3std3__45__cpo4cendE,@object
	.size		_ZN39_INTERNAL_b614cfa6_4_k_cu_1acd2ce8_57014cuda3std3__45__cpo4cendE,(_ZN39_INTERNAL_b614cfa6_4_k_cu_1acd2ce8_57014cuda3std6ranges3__45__cpo4swapE - _ZN39_INTERNAL_b614cfa6_4_k_cu_1acd2ce8_57014cuda3std3__45__cpo4cendE)
_ZN39_INTERNAL_b614cfa6_4_k_cu_1acd2ce8_57014cuda3std3__45__cpo4cendE:
	.zero		1
	.type		_ZN39_INTERNAL_b614cfa6_4_k_cu_1acd2ce8_57014cuda3std6ranges3__45__cpo4swapE,@object
	.size		_ZN39_INTERNAL_b614cfa6_4_k_cu_1acd2ce8_57014cuda3std6ranges3__45__cpo4swapE,(.L_8 - _ZN39_INTERNAL_b614cfa6_4_k_cu_1acd2ce8_57014cuda3std6ranges3__45__cpo4swapE)
_ZN39_INTERNAL_b614cfa6_4_k_cu_1acd2ce8_57014cuda3std6ranges3__45__cpo4swapE:
	.zero		1
.L_8:


//--------------------- .nv.constant0._ZN7cutlass13device_kernelINS_4gemm6kernel13GemmUniversalIN4cute5tupleIJiiiiEEENS1_10collective13CollectiveMmaINS1_34MainloopSm90TmaGmmaWarpSpecializedILi5ENS5_IJNS4_1CILi2EEENSA_ILi1EEESC_EEENS1_32KernelTmaWarpSpecializedPingpongEEENS5_IJNSA_ILi64EEENSA_ILi128EEESH_EEEaNS5_IJlSC_lEEEaSJ_NS4_8TiledMMAINS4_8MMA_AtomIJNS4_4SM904GMMA27MMA_64x128x32_S32S8S8_SS_TNEEEENS4_6LayoutINS5_IJSC_SC_SC_EEENS5_IJNSA_ILi0EEESS_SS_EEEEENS5_IJNS4_10UnderscoreESV_SV_EEEEENS4_13SM90_TMA_LOADENS4_14ComposedLayoutINS4_7SwizzleILi3ELi4ELi3EEENS4_18smem_ptr_flag_bitsILi8EEENSQ_INS5_IJNSA_ILi8EEESH_EEENS5_IJSH_SC_EEEEEEEvNS4_8identityENS4_23SM90_TMA_LOAD_MULTICASTES18_vS19_EENS_8epilogue10collective6detail29Sm90TmaWarpSpecializedAdapterINS1D_15DefaultEpilogueIaSJ_SJ_NS1C_6thread17LinearCombinationIaLi1EiiLNS1H_9ScaleType4KindE0ELNS_15FloatRoundStyleE2EaEENS1_15EpilogueDefaultEEEEEvvEEEEvNT_6ParamsE --------------------------
	.section	.nv.constant0._ZN7cutlass13device_kernelINS_4gemm6kernel13GemmUniversalIN4cute5tupleIJiiiiEEENS1_10collective13CollectiveMmaINS1_34MainloopSm90TmaGmmaWarpSpecializedILi5ENS5_IJNS4_1CILi2EEENSA_ILi1EEESC_EEENS1_32KernelTmaWarpSpecializedPingpongEEENS5_IJNSA_ILi64EEENSA_ILi128EEESH_EEEaNS5_IJlSC_lEEEaSJ_NS4_8TiledMMAINS4_8MMA_AtomIJNS4_4SM904GMMA27MMA_64x128x32_S32S8S8_SS_TNEEEENS4_6LayoutINS5_IJSC_SC_SC_EEENS5_IJNSA_ILi0EEESS_SS_EEEEENS5_IJNS4_10UnderscoreESV_SV_EEEEENS4_13SM90_TMA_LOADENS4_14ComposedLayoutINS4_7SwizzleILi3ELi4ELi3EEENS4_18smem_ptr_flag_bitsILi8EEENSQ_INS5_IJNSA_ILi8EEESH_EEENS5_IJSH_SC_EEEEEEEvNS4_8identityENS4_23SM90_TMA_LOAD_MULTICASTES18_vS19_EENS_8epilogue10collective6detail29Sm90TmaWarpSpecializedAdapterINS1D_15DefaultEpilogueIaSJ_SJ_NS1C_6thread17LinearCombinationIaLi1EiiLNS1H_9ScaleType4KindE0ELNS_15FloatRoundStyleE2EaEENS1_15EpilogueDefaultEEEEEvvEEEEvNT_6ParamsE,"a",@progbits
	.sectionflags	@""
	.align	4
.nv.constant0._ZN7cutlass13device_kernelINS_4gemm6kernel13GemmUniversalIN4cute5tupleIJiiiiEEENS1_10collective13CollectiveMmaINS1_34MainloopSm90TmaGmmaWarpSpecializedILi5ENS5_IJNS4_1CILi2EEENSA_ILi1EEESC_EEENS1_32KernelTmaWarpSpecializedPingpongEEENS5_IJNSA_ILi64EEENSA_ILi128EEESH_EEEaNS5_IJlSC_lEEEaSJ_NS4_8TiledMMAINS4_8MMA_AtomIJNS4_4SM904GMMA27MMA_64x128x32_S32S8S8_SS_TNEEEENS4_6LayoutINS5_IJSC_SC_SC_EEENS5_IJNSA_ILi0EEESS_SS_EEEEENS5_IJNS4_10UnderscoreESV_SV_EEEEENS4_13SM90_TMA_LOADENS4_14ComposedLayoutINS4_7SwizzleILi3ELi4ELi3EEENS4_18smem_ptr_flag_bitsILi8EEENSQ_INS5_IJNSA_ILi8EEESH_EEENS5_IJSH_SC_EEEEEEEvNS4_8identityENS4_23SM90_TMA_LOAD_MULTICASTES18_vS19_EENS_8epilogue10collective6detail29Sm90TmaWarpSpecializedAdapterINS1D_15DefaultEpilogueIaSJ_SJ_NS1C_6thread17LinearCombinationIaLi1EiiLNS1H_9ScaleType4KindE0ELNS_15FloatRoundStyleE2EaEENS1_15EpilogueDefaultEEEEEvvEEEEvNT_6ParamsE:
	.zero		1664


//--------------------- SYMBOLS --------------------------

	.type		.nv.reservedSmem.offset0,@object
	.size		.nv.reservedSmem.offset0,0x4
	.type		__assertfail,@function
